//
// Generated by NVIDIA NVVM Compiler
//
// Compiler Build ID: CL-36424714
// Cuda compilation tools, release 13.0, V13.0.88
// Based on NVVM 20.0.0
//

.version 9.0
.target sm_100
.address_size 64

	// .globl	embedding_gather_f32

.visible .entry embedding_gather_f32(
	.param .u64 .ptr .align 1 embedding_gather_f32_param_0,
	.param .u64 .ptr .align 1 embedding_gather_f32_param_1,
	.param .u64 .ptr .align 1 embedding_gather_f32_param_2,
	.param .u32 embedding_gather_f32_param_3,
	.param .u32 embedding_gather_f32_param_4
)
{
	.reg .pred 	%p<2>;
	.reg .b32 	%r<12>;
	.reg .b32 	%f<2>;
	.reg .b64 	%rd<13>;

	ld.param.u64 	%rd1, [embedding_gather_f32_param_0];
	ld.param.u64 	%rd2, [embedding_gather_f32_param_1];
	ld.param.u64 	%rd3, [embedding_gather_f32_param_2];
	ld.param.u32 	%r3, [embedding_gather_f32_param_3];
	ld.param.u32 	%r2, [embedding_gather_f32_param_4];
	mov.u32 	%r4, %ctaid.x;
	mov.u32 	%r5, %ntid.x;
	mov.u32 	%r6, %tid.x;
	mad.lo.s32 	%r1, %r4, %r5, %r6;
	mul.lo.s32 	%r7, %r2, %r3;
	setp.ge.s32 	%p1, %r1, %r7;
	@%p1 bra 	$L__BB0_2;
	cvta.to.global.u64 	%rd4, %rd1;
	cvta.to.global.u64 	%rd5, %rd2;
	cvta.to.global.u64 	%rd6, %rd3;
	div.s32 	%r8, %r1, %r2;
	mul.wide.s32 	%rd7, %r8, 4;
	add.s64 	%rd8, %rd4, %rd7;
	ld.global.nc.u32 	%r9, [%rd8];
	sub.s32 	%r10, %r9, %r8;
	mad.lo.s32 	%r11, %r10, %r2, %r1;
	mul.wide.s32 	%rd9, %r11, 4;
	add.s64 	%rd10, %rd5, %rd9;
	ld.global.nc.f32 	%f1, [%rd10];
	mul.wide.s32 	%rd11, %r1, 4;
	add.s64 	%rd12, %rd6, %rd11;
	st.global.f32 	[%rd12], %f1;
$L__BB0_2:
	ret;

}
	// .globl	mean_pooling_f32
.visible .entry mean_pooling_f32(
	.param .u64 .ptr .align 1 mean_pooling_f32_param_0,
	.param .u64 .ptr .align 1 mean_pooling_f32_param_1,
	.param .u64 .ptr .align 1 mean_pooling_f32_param_2,
	.param .u32 mean_pooling_f32_param_3,
	.param .u32 mean_pooling_f32_param_4,
	.param .u32 mean_pooling_f32_param_5,
	.param .u32 mean_pooling_f32_param_6
)
{
	.reg .pred 	%p<36>;
	.reg .b32 	%r<138>;
	.reg .b32 	%f<281>;
	.reg .b64 	%rd<85>;

	ld.param.u64 	%rd7, [mean_pooling_f32_param_0];
	ld.param.u64 	%rd8, [mean_pooling_f32_param_1];
	ld.param.u32 	%r70, [mean_pooling_f32_param_3];
	ld.param.u32 	%r67, [mean_pooling_f32_param_4];
	ld.param.u32 	%r68, [mean_pooling_f32_param_5];
	ld.param.u32 	%r69, [mean_pooling_f32_param_6];
	cvta.to.global.u64 	%rd1, %rd7;
	cvta.to.global.u64 	%rd2, %rd8;
	mov.u32 	%r71, %ctaid.x;
	mov.u32 	%r72, %ntid.x;
	mul.lo.s32 	%r1, %r71, %r72;
	mov.u32 	%r2, %tid.x;
	add.s32 	%r3, %r1, %r2;
	mul.lo.s32 	%r73, %r68, %r70;
	setp.ge.s32 	%p1, %r3, %r73;
	@%p1 bra 	$L__BB1_56;
	div.s32 	%r4, %r3, %r68;
	mul.lo.s32 	%r5, %r4, %r67;
	setp.lt.s32 	%p2, %r67, 1;
	mov.f32 	%f279, 0f00000000;
	mov.f32 	%f280, %f279;
	@%p2 bra 	$L__BB1_55;
	setp.ne.s32 	%p3, %r69, 0;
	sub.s32 	%r6, %r5, %r4;
	@%p3 bra 	$L__BB1_15;
	and.b32  	%r7, %r67, 15;
	setp.lt.u32 	%p27, %r67, 16;
	mov.f32 	%f280, 0f00000000;
	mov.b32 	%r121, 0;
	mov.f32 	%f279, %f280;
	@%p27 bra 	$L__BB1_6;
	and.b32  	%r121, %r67, 2147483632;
	neg.s32 	%r119, %r121;
	mul.lo.s32 	%r109, %r4, %r68;
	add.s32 	%r110, %r67, -1;
	mad.lo.s32 	%r111, %r109, %r110, %r2;
	add.s32 	%r118, %r111, %r1;
	shl.b32 	%r11, %r68, 4;
	mov.f32 	%f280, 0f00000000;
	mul.wide.s32 	%rd47, %r68, 4;
$L__BB1_5:
	.pragma "nounroll";
	mul.wide.s32 	%rd45, %r118, 4;
	add.s64 	%rd46, %rd1, %rd45;
	ld.global.nc.f32 	%f138, [%rd46];
	add.f32 	%f139, %f279, %f138;
	add.f32 	%f140, %f280, 0f3F800000;
	add.s64 	%rd48, %rd46, %rd47;
	ld.global.nc.f32 	%f141, [%rd48];
	add.f32 	%f142, %f139, %f141;
	add.f32 	%f143, %f140, 0f3F800000;
	add.s64 	%rd49, %rd48, %rd47;
	ld.global.nc.f32 	%f144, [%rd49];
	add.f32 	%f145, %f142, %f144;
	add.f32 	%f146, %f143, 0f3F800000;
	add.s64 	%rd50, %rd49, %rd47;
	ld.global.nc.f32 	%f147, [%rd50];
	add.f32 	%f148, %f145, %f147;
	add.f32 	%f149, %f146, 0f3F800000;
	add.s64 	%rd51, %rd50, %rd47;
	ld.global.nc.f32 	%f150, [%rd51];
	add.f32 	%f151, %f148, %f150;
	add.f32 	%f152, %f149, 0f3F800000;
	add.s64 	%rd52, %rd51, %rd47;
	ld.global.nc.f32 	%f153, [%rd52];
	add.f32 	%f154, %f151, %f153;
	add.f32 	%f155, %f152, 0f3F800000;
	add.s64 	%rd53, %rd52, %rd47;
	ld.global.nc.f32 	%f156, [%rd53];
	add.f32 	%f157, %f154, %f156;
	add.f32 	%f158, %f155, 0f3F800000;
	add.s64 	%rd54, %rd53, %rd47;
	ld.global.nc.f32 	%f159, [%rd54];
	add.f32 	%f160, %f157, %f159;
	add.f32 	%f161, %f158, 0f3F800000;
	add.s64 	%rd55, %rd54, %rd47;
	ld.global.nc.f32 	%f162, [%rd55];
	add.f32 	%f163, %f160, %f162;
	add.f32 	%f164, %f161, 0f3F800000;
	add.s64 	%rd56, %rd55, %rd47;
	ld.global.nc.f32 	%f165, [%rd56];
	add.f32 	%f166, %f163, %f165;
	add.f32 	%f167, %f164, 0f3F800000;
	add.s64 	%rd57, %rd56, %rd47;
	ld.global.nc.f32 	%f168, [%rd57];
	add.f32 	%f169, %f166, %f168;
	add.f32 	%f170, %f167, 0f3F800000;
	add.s64 	%rd58, %rd57, %rd47;
	ld.global.nc.f32 	%f171, [%rd58];
	add.f32 	%f172, %f169, %f171;
	add.f32 	%f173, %f170, 0f3F800000;
	add.s64 	%rd59, %rd58, %rd47;
	ld.global.nc.f32 	%f174, [%rd59];
	add.f32 	%f175, %f172, %f174;
	add.f32 	%f176, %f173, 0f3F800000;
	add.s64 	%rd60, %rd59, %rd47;
	ld.global.nc.f32 	%f177, [%rd60];
	add.f32 	%f178, %f175, %f177;
	add.f32 	%f179, %f176, 0f3F800000;
	add.s64 	%rd61, %rd60, %rd47;
	ld.global.nc.f32 	%f180, [%rd61];
	add.f32 	%f181, %f178, %f180;
	add.f32 	%f182, %f179, 0f3F800000;
	add.s64 	%rd62, %rd61, %rd47;
	ld.global.nc.f32 	%f183, [%rd62];
	add.f32 	%f279, %f181, %f183;
	add.f32 	%f280, %f182, 0f3F800000;
	add.s32 	%r119, %r119, 16;
	add.s32 	%r118, %r118, %r11;
	setp.ne.s32 	%p28, %r119, 0;
	@%p28 bra 	$L__BB1_5;
$L__BB1_6:
	setp.eq.s32 	%p29, %r7, 0;
	@%p29 bra 	$L__BB1_55;
	and.b32  	%r17, %r67, 7;
	setp.lt.u32 	%p30, %r7, 8;
	@%p30 bra 	$L__BB1_9;
	add.s32 	%r112, %r6, %r121;
	mad.lo.s32 	%r113, %r112, %r68, %r3;
	mul.wide.s32 	%rd63, %r113, 4;
	add.s64 	%rd64, %rd1, %rd63;
	ld.global.nc.f32 	%f185, [%rd64];
	add.f32 	%f186, %f279, %f185;
	add.f32 	%f187, %f280, 0f3F800000;
	mul.wide.s32 	%rd65, %r68, 4;
	add.s64 	%rd66, %rd64, %rd65;
	ld.global.nc.f32 	%f188, [%rd66];
	add.f32 	%f189, %f186, %f188;
	add.f32 	%f190, %f187, 0f3F800000;
	add.s64 	%rd67, %rd66, %rd65;
	ld.global.nc.f32 	%f191, [%rd67];
	add.f32 	%f192, %f189, %f191;
	add.f32 	%f193, %f190, 0f3F800000;
	add.s64 	%rd68, %rd67, %rd65;
	ld.global.nc.f32 	%f194, [%rd68];
	add.f32 	%f195, %f192, %f194;
	add.f32 	%f196, %f193, 0f3F800000;
	add.s64 	%rd69, %rd68, %rd65;
	ld.global.nc.f32 	%f197, [%rd69];
	add.f32 	%f198, %f195, %f197;
	add.f32 	%f199, %f196, 0f3F800000;
	add.s64 	%rd70, %rd69, %rd65;
	ld.global.nc.f32 	%f200, [%rd70];
	add.f32 	%f201, %f198, %f200;
	add.f32 	%f202, %f199, 0f3F800000;
	add.s64 	%rd71, %rd70, %rd65;
	ld.global.nc.f32 	%f203, [%rd71];
	add.f32 	%f204, %f201, %f203;
	add.f32 	%f205, %f202, 0f3F800000;
	add.s64 	%rd72, %rd71, %rd65;
	ld.global.nc.f32 	%f206, [%rd72];
	add.f32 	%f279, %f204, %f206;
	add.f32 	%f280, %f205, 0f3F800000;
	add.s32 	%r121, %r121, 8;
$L__BB1_9:
	setp.eq.s32 	%p31, %r17, 0;
	@%p31 bra 	$L__BB1_55;
	and.b32  	%r20, %r67, 3;
	setp.lt.u32 	%p32, %r17, 4;
	@%p32 bra 	$L__BB1_12;
	add.s32 	%r114, %r6, %r121;
	mad.lo.s32 	%r115, %r114, %r68, %r3;
	mul.wide.s32 	%rd73, %r115, 4;
	add.s64 	%rd74, %rd1, %rd73;
	ld.global.nc.f32 	%f208, [%rd74];
	add.f32 	%f209, %f279, %f208;
	add.f32 	%f210, %f280, 0f3F800000;
	mul.wide.s32 	%rd75, %r68, 4;
	add.s64 	%rd76, %rd74, %rd75;
	ld.global.nc.f32 	%f211, [%rd76];
	add.f32 	%f212, %f209, %f211;
	add.f32 	%f213, %f210, 0f3F800000;
	add.s64 	%rd77, %rd76, %rd75;
	ld.global.nc.f32 	%f214, [%rd77];
	add.f32 	%f215, %f212, %f214;
	add.f32 	%f216, %f213, 0f3F800000;
	add.s64 	%rd78, %rd77, %rd75;
	ld.global.nc.f32 	%f217, [%rd78];
	add.f32 	%f279, %f215, %f217;
	add.f32 	%f280, %f216, 0f3F800000;
	add.s32 	%r121, %r121, 4;
$L__BB1_12:
	setp.eq.s32 	%p33, %r20, 0;
	@%p33 bra 	$L__BB1_55;
	add.s32 	%r116, %r67, -1;
	mad.lo.s32 	%r117, %r4, %r116, %r121;
	mad.lo.s32 	%r124, %r68, %r117, %r3;
	neg.s32 	%r123, %r20;
$L__BB1_14:
	.pragma "nounroll";
	mul.wide.s32 	%rd79, %r124, 4;
	add.s64 	%rd80, %rd1, %rd79;
	ld.global.nc.f32 	%f218, [%rd80];
	add.f32 	%f279, %f279, %f218;
	add.f32 	%f280, %f280, 0f3F800000;
	add.s32 	%r124, %r124, %r68;
	add.s32 	%r123, %r123, 1;
	setp.eq.s32 	%p34, %r123, 0;
	@%p34 bra 	$L__BB1_55;
	bra.uni 	$L__BB1_14;
$L__BB1_15:
	and.b32  	%r29, %r67, 7;
	setp.lt.u32 	%p4, %r67, 8;
	mov.f32 	%f280, 0f00000000;
	mov.b32 	%r136, 0;
	mov.f32 	%f279, %f280;
	@%p4 bra 	$L__BB1_34;
	and.b32  	%r136, %r67, 2147483640;
	neg.s32 	%r134, %r136;
	add.s32 	%r75, %r67, -1;
	mul.lo.s32 	%r76, %r4, %r75;
	add.s32 	%r77, %r76, 7;
	mad.lo.s32 	%r133, %r68, %r77, %r3;
	shl.b32 	%r33, %r68, 3;
	add.s32 	%r78, %r76, 6;
	mad.lo.s32 	%r132, %r68, %r78, %r3;
	add.s32 	%r79, %r76, 5;
	mad.lo.s32 	%r131, %r68, %r79, %r3;
	add.s32 	%r80, %r76, 4;
	mad.lo.s32 	%r130, %r68, %r80, %r3;
	add.s32 	%r81, %r76, 3;
	mad.lo.s32 	%r129, %r68, %r81, %r3;
	add.s32 	%r82, %r76, 2;
	mad.lo.s32 	%r128, %r68, %r82, %r3;
	mul.lo.s32 	%r83, %r68, %r76;
	add.s32 	%r84, %r2, %r83;
	add.s32 	%r127, %r84, %r1;
	add.s32 	%r85, %r83, %r68;
	add.s32 	%r126, %r3, %r85;
	mov.f32 	%f280, 0f00000000;
	mov.u32 	%r125, %r5;
$L__BB1_17:
	.pragma "nounroll";
	mul.wide.s32 	%rd9, %r125, 4;
	add.s64 	%rd10, %rd2, %rd9;
	add.s64 	%rd3, %rd10, 16;
	ld.global.nc.f32 	%f27, [%rd10];
	setp.leu.f32 	%p5, %f27, 0f00000000;
	@%p5 bra 	$L__BB1_19;
	mul.wide.s32 	%rd11, %r127, 4;
	add.s64 	%rd12, %rd1, %rd11;
	ld.global.nc.f32 	%f118, [%rd12];
	fma.rn.f32 	%f279, %f27, %f118, %f279;
	add.f32 	%f280, %f280, %f27;
$L__BB1_19:
	ld.global.nc.f32 	%f32, [%rd3+-12];
	setp.leu.f32 	%p6, %f32, 0f00000000;
	@%p6 bra 	$L__BB1_21;
	mul.wide.s32 	%rd13, %r126, 4;
	add.s64 	%rd14, %rd1, %rd13;
	ld.global.nc.f32 	%f119, [%rd14];
	fma.rn.f32 	%f279, %f32, %f119, %f279;
	add.f32 	%f280, %f280, %f32;
$L__BB1_21:
	ld.global.nc.f32 	%f37, [%rd3+-8];
	setp.leu.f32 	%p7, %f37, 0f00000000;
	@%p7 bra 	$L__BB1_23;
	mul.wide.s32 	%rd15, %r128, 4;
	add.s64 	%rd16, %rd1, %rd15;
	ld.global.nc.f32 	%f120, [%rd16];
	fma.rn.f32 	%f279, %f37, %f120, %f279;
	add.f32 	%f280, %f280, %f37;
$L__BB1_23:
	ld.global.nc.f32 	%f42, [%rd3+-4];
	setp.leu.f32 	%p8, %f42, 0f00000000;
	@%p8 bra 	$L__BB1_25;
	mul.wide.s32 	%rd17, %r129, 4;
	add.s64 	%rd18, %rd1, %rd17;
	ld.global.nc.f32 	%f121, [%rd18];
	fma.rn.f32 	%f279, %f42, %f121, %f279;
	add.f32 	%f280, %f280, %f42;
$L__BB1_25:
	ld.global.nc.f32 	%f47, [%rd3];
	setp.leu.f32 	%p9, %f47, 0f00000000;
	@%p9 bra 	$L__BB1_27;
	mul.wide.s32 	%rd19, %r130, 4;
	add.s64 	%rd20, %rd1, %rd19;
	ld.global.nc.f32 	%f122, [%rd20];
	fma.rn.f32 	%f279, %f47, %f122, %f279;
	add.f32 	%f280, %f280, %f47;
$L__BB1_27:
	ld.global.nc.f32 	%f52, [%rd3+4];
	setp.leu.f32 	%p10, %f52, 0f00000000;
	@%p10 bra 	$L__BB1_29;
	mul.wide.s32 	%rd21, %r131, 4;
	add.s64 	%rd22, %rd1, %rd21;
	ld.global.nc.f32 	%f123, [%rd22];
	fma.rn.f32 	%f279, %f52, %f123, %f279;
	add.f32 	%f280, %f280, %f52;
$L__BB1_29:
	ld.global.nc.f32 	%f57, [%rd3+8];
	setp.leu.f32 	%p11, %f57, 0f00000000;
	@%p11 bra 	$L__BB1_31;
	mul.wide.s32 	%rd23, %r132, 4;
	add.s64 	%rd24, %rd1, %rd23;
	ld.global.nc.f32 	%f124, [%rd24];
	fma.rn.f32 	%f279, %f57, %f124, %f279;
	add.f32 	%f280, %f280, %f57;
$L__BB1_31:
	ld.global.nc.f32 	%f62, [%rd3+12];
	setp.leu.f32 	%p12, %f62, 0f00000000;
	@%p12 bra 	$L__BB1_33;
	mul.wide.s32 	%rd25, %r133, 4;
	add.s64 	%rd26, %rd1, %rd25;
	ld.global.nc.f32 	%f125, [%rd26];
	fma.rn.f32 	%f279, %f62, %f125, %f279;
	add.f32 	%f280, %f280, %f62;
$L__BB1_33:
	add.s32 	%r134, %r134, 8;
	add.s32 	%r133, %r133, %r33;
	add.s32 	%r132, %r132, %r33;
	add.s32 	%r131, %r131, %r33;
	add.s32 	%r130, %r130, %r33;
	add.s32 	%r129, %r129, %r33;
	add.s32 	%r128, %r128, %r33;
	add.s32 	%r127, %r127, %r33;
	add.s32 	%r126, %r126, %r33;
	add.s32 	%r125, %r125, 8;
	setp.ne.s32 	%p13, %r134, 0;
	@%p13 bra 	$L__BB1_17;
$L__BB1_34:
	setp.eq.s32 	%p14, %r29, 0;
	@%p14 bra 	$L__BB1_55;
	and.b32  	%r62, %r67, 3;
	setp.lt.u32 	%p15, %r29, 4;
	@%p15 bra 	$L__BB1_45;
	add.s32 	%r86, %r136, %r5;
	mul.wide.s32 	%rd27, %r86, 4;
	add.s64 	%rd4, %rd2, %rd27;
	ld.global.nc.f32 	%f71, [%rd4];
	setp.leu.f32 	%p16, %f71, 0f00000000;
	@%p16 bra 	$L__BB1_38;
	add.s32 	%r87, %r6, %r136;
	mad.lo.s32 	%r88, %r87, %r68, %r3;
	mul.wide.s32 	%rd28, %r88, 4;
	add.s64 	%rd29, %rd1, %rd28;
	ld.global.nc.f32 	%f127, [%rd29];
	fma.rn.f32 	%f279, %f71, %f127, %f279;
	add.f32 	%f280, %f280, %f71;
$L__BB1_38:
	ld.global.nc.f32 	%f76, [%rd4+4];
	setp.leu.f32 	%p17, %f76, 0f00000000;
	@%p17 bra 	$L__BB1_40;
	add.s32 	%r89, %r136, %r6;
	mad.lo.s32 	%r90, %r68, %r89, %r68;
	add.s32 	%r91, %r90, %r3;
	mul.wide.s32 	%rd30, %r91, 4;
	add.s64 	%rd31, %rd1, %rd30;
	ld.global.nc.f32 	%f128, [%rd31];
	fma.rn.f32 	%f279, %f76, %f128, %f279;
	add.f32 	%f280, %f280, %f76;
$L__BB1_40:
	ld.global.nc.f32 	%f81, [%rd4+8];
	setp.leu.f32 	%p18, %f81, 0f00000000;
	@%p18 bra 	$L__BB1_42;
	add.s32 	%r92, %r136, %r6;
	add.s32 	%r93, %r92, 2;
	mad.lo.s32 	%r94, %r93, %r68, %r3;
	mul.wide.s32 	%rd32, %r94, 4;
	add.s64 	%rd33, %rd1, %rd32;
	ld.global.nc.f32 	%f129, [%rd33];
	fma.rn.f32 	%f279, %f81, %f129, %f279;
	add.f32 	%f280, %f280, %f81;
$L__BB1_42:
	ld.global.nc.f32 	%f86, [%rd4+12];
	setp.leu.f32 	%p19, %f86, 0f00000000;
	@%p19 bra 	$L__BB1_44;
	add.s32 	%r95, %r136, %r6;
	add.s32 	%r96, %r95, 3;
	mad.lo.s32 	%r97, %r96, %r68, %r3;
	mul.wide.s32 	%rd34, %r97, 4;
	add.s64 	%rd35, %rd1, %rd34;
	ld.global.nc.f32 	%f130, [%rd35];
	fma.rn.f32 	%f279, %f86, %f130, %f279;
	add.f32 	%f280, %f280, %f86;
$L__BB1_44:
	add.s32 	%r136, %r136, 4;
$L__BB1_45:
	setp.eq.s32 	%p20, %r62, 0;
	@%p20 bra 	$L__BB1_55;
	setp.eq.s32 	%p21, %r62, 1;
	@%p21 bra 	$L__BB1_52;
	add.s32 	%r98, %r136, %r5;
	mul.wide.s32 	%rd36, %r98, 4;
	add.s64 	%rd5, %rd2, %rd36;
	ld.global.nc.f32 	%f95, [%rd5];
	setp.leu.f32 	%p22, %f95, 0f00000000;
	@%p22 bra 	$L__BB1_49;
	add.s32 	%r99, %r6, %r136;
	mad.lo.s32 	%r100, %r99, %r68, %r3;
	mul.wide.s32 	%rd37, %r100, 4;
	add.s64 	%rd38, %rd1, %rd37;
	ld.global.nc.f32 	%f132, [%rd38];
	fma.rn.f32 	%f279, %f95, %f132, %f279;
	add.f32 	%f280, %f280, %f95;
$L__BB1_49:
	ld.global.nc.f32 	%f100, [%rd5+4];
	setp.leu.f32 	%p23, %f100, 0f00000000;
	@%p23 bra 	$L__BB1_51;
	add.s32 	%r101, %r136, %r6;
	mad.lo.s32 	%r102, %r68, %r101, %r68;
	add.s32 	%r103, %r102, %r3;
	mul.wide.s32 	%rd39, %r103, 4;
	add.s64 	%rd40, %rd1, %rd39;
	ld.global.nc.f32 	%f133, [%rd40];
	fma.rn.f32 	%f279, %f100, %f133, %f279;
	add.f32 	%f280, %f280, %f100;
$L__BB1_51:
	add.s32 	%r136, %r136, 2;
$L__BB1_52:
	and.b32  	%r104, %r67, 1;
	setp.eq.b32 	%p24, %r104, 1;
	not.pred 	%p25, %p24;
	@%p25 bra 	$L__BB1_55;
	add.s32 	%r105, %r136, %r5;
	mul.wide.s32 	%rd41, %r105, 4;
	add.s64 	%rd42, %rd2, %rd41;
	ld.global.nc.f32 	%f109, [%rd42];
	setp.leu.f32 	%p26, %f109, 0f00000000;
	@%p26 bra 	$L__BB1_55;
	add.s32 	%r106, %r6, %r136;
	mad.lo.s32 	%r107, %r106, %r68, %r3;
	mul.wide.s32 	%rd43, %r107, 4;
	add.s64 	%rd44, %rd1, %rd43;
	ld.global.nc.f32 	%f134, [%rd44];
	fma.rn.f32 	%f279, %f109, %f134, %f279;
	add.f32 	%f280, %f280, %f109;
$L__BB1_55:
	ld.param.u64 	%rd84, [mean_pooling_f32_param_2];
	setp.gt.f32 	%p35, %f280, 0f00000000;
	div.rn.f32 	%f219, %f279, %f280;
	selp.f32 	%f220, %f219, 0f00000000, %p35;
	cvta.to.global.u64 	%rd81, %rd84;
	mul.wide.s32 	%rd82, %r3, 4;
	add.s64 	%rd83, %rd81, %rd82;
	st.global.f32 	[%rd83], %f220;
$L__BB1_56:
	ret;

}
	// .globl	l2_normalize_f32
.visible .entry l2_normalize_f32(
	.param .u64 .ptr .align 1 l2_normalize_f32_param_0,
	.param .u32 l2_normalize_f32_param_1,
	.param .u32 l2_normalize_f32_param_2,
	.param .f32 l2_normalize_f32_param_3
)
{
	.reg .pred 	%p<21>;
	.reg .b32 	%r<68>;
	.reg .b32 	%f<146>;
	.reg .b64 	%rd<21>;

	ld.param.u64 	%rd4, [l2_normalize_f32_param_0];
	ld.param.u32 	%r44, [l2_normalize_f32_param_1];
	ld.param.u32 	%r43, [l2_normalize_f32_param_2];
	ld.param.f32 	%f15, [l2_normalize_f32_param_3];
	cvta.to.global.u64 	%rd1, %rd4;
	mov.u32 	%r45, %ctaid.x;
	mov.u32 	%r46, %ntid.x;
	mov.u32 	%r47, %tid.x;
	mad.lo.s32 	%r1, %r45, %r46, %r47;
	setp.ge.s32 	%p1, %r1, %r44;
	@%p1 bra 	$L__BB2_27;
	mul.lo.s32 	%r2, %r43, %r1;
	setp.lt.s32 	%p2, %r43, 1;
	mov.f32 	%f145, 0f00000000;
	@%p2 bra 	$L__BB2_14;
	and.b32  	%r3, %r43, 15;
	setp.lt.u32 	%p3, %r43, 16;
	mov.f32 	%f145, 0f00000000;
	mov.b32 	%r57, 0;
	@%p3 bra 	$L__BB2_5;
	and.b32  	%r57, %r43, 2147483632;
	neg.s32 	%r55, %r57;
	add.s64 	%rd2, %rd1, 32;
	mov.f32 	%f145, 0f00000000;
	mov.u32 	%r54, %r2;
$L__BB2_4:
	.pragma "nounroll";
	mul.wide.s32 	%rd5, %r54, 4;
	add.s64 	%rd6, %rd2, %rd5;
	ld.global.f32 	%f20, [%rd6+-32];
	fma.rn.f32 	%f21, %f20, %f20, %f145;
	ld.global.f32 	%f22, [%rd6+-28];
	fma.rn.f32 	%f23, %f22, %f22, %f21;
	ld.global.f32 	%f24, [%rd6+-24];
	fma.rn.f32 	%f25, %f24, %f24, %f23;
	ld.global.f32 	%f26, [%rd6+-20];
	fma.rn.f32 	%f27, %f26, %f26, %f25;
	ld.global.f32 	%f28, [%rd6+-16];
	fma.rn.f32 	%f29, %f28, %f28, %f27;
	ld.global.f32 	%f30, [%rd6+-12];
	fma.rn.f32 	%f31, %f30, %f30, %f29;
	ld.global.f32 	%f32, [%rd6+-8];
	fma.rn.f32 	%f33, %f32, %f32, %f31;
	ld.global.f32 	%f34, [%rd6+-4];
	fma.rn.f32 	%f35, %f34, %f34, %f33;
	ld.global.f32 	%f36, [%rd6];
	fma.rn.f32 	%f37, %f36, %f36, %f35;
	ld.global.f32 	%f38, [%rd6+4];
	fma.rn.f32 	%f39, %f38, %f38, %f37;
	ld.global.f32 	%f40, [%rd6+8];
	fma.rn.f32 	%f41, %f40, %f40, %f39;
	ld.global.f32 	%f42, [%rd6+12];
	fma.rn.f32 	%f43, %f42, %f42, %f41;
	ld.global.f32 	%f44, [%rd6+16];
	fma.rn.f32 	%f45, %f44, %f44, %f43;
	ld.global.f32 	%f46, [%rd6+20];
	fma.rn.f32 	%f47, %f46, %f46, %f45;
	ld.global.f32 	%f48, [%rd6+24];
	fma.rn.f32 	%f49, %f48, %f48, %f47;
	ld.global.f32 	%f50, [%rd6+28];
	fma.rn.f32 	%f145, %f50, %f50, %f49;
	add.s32 	%r55, %r55, 16;
	add.s32 	%r54, %r54, 16;
	setp.ne.s32 	%p4, %r55, 0;
	@%p4 bra 	$L__BB2_4;
$L__BB2_5:
	setp.eq.s32 	%p5, %r3, 0;
	@%p5 bra 	$L__BB2_14;
	and.b32  	%r11, %r43, 7;
	setp.lt.u32 	%p6, %r3, 8;
	@%p6 bra 	$L__BB2_8;
	add.s32 	%r49, %r57, %r2;
	mul.wide.s32 	%rd7, %r49, 4;
	add.s64 	%rd8, %rd1, %rd7;
	ld.global.f32 	%f52, [%rd8];
	fma.rn.f32 	%f53, %f52, %f52, %f145;
	ld.global.f32 	%f54, [%rd8+4];
	fma.rn.f32 	%f55, %f54, %f54, %f53;
	ld.global.f32 	%f56, [%rd8+8];
	fma.rn.f32 	%f57, %f56, %f56, %f55;
	ld.global.f32 	%f58, [%rd8+12];
	fma.rn.f32 	%f59, %f58, %f58, %f57;
	ld.global.f32 	%f60, [%rd8+16];
	fma.rn.f32 	%f61, %f60, %f60, %f59;
	ld.global.f32 	%f62, [%rd8+20];
	fma.rn.f32 	%f63, %f62, %f62, %f61;
	ld.global.f32 	%f64, [%rd8+24];
	fma.rn.f32 	%f65, %f64, %f64, %f63;
	ld.global.f32 	%f66, [%rd8+28];
	fma.rn.f32 	%f145, %f66, %f66, %f65;
	add.s32 	%r57, %r57, 8;
$L__BB2_8:
	setp.eq.s32 	%p7, %r11, 0;
	@%p7 bra 	$L__BB2_14;
	and.b32  	%r14, %r43, 3;
	setp.lt.u32 	%p8, %r11, 4;
	@%p8 bra 	$L__BB2_11;
	add.s32 	%r50, %r57, %r2;
	mul.wide.s32 	%rd9, %r50, 4;
	add.s64 	%rd10, %rd1, %rd9;
	ld.global.f32 	%f68, [%rd10];
	fma.rn.f32 	%f69, %f68, %f68, %f145;
	ld.global.f32 	%f70, [%rd10+4];
	fma.rn.f32 	%f71, %f70, %f70, %f69;
	ld.global.f32 	%f72, [%rd10+8];
	fma.rn.f32 	%f73, %f72, %f72, %f71;
	ld.global.f32 	%f74, [%rd10+12];
	fma.rn.f32 	%f145, %f74, %f74, %f73;
	add.s32 	%r57, %r57, 4;
$L__BB2_11:
	setp.eq.s32 	%p9, %r14, 0;
	@%p9 bra 	$L__BB2_14;
	add.s32 	%r60, %r57, %r2;
	neg.s32 	%r59, %r14;
$L__BB2_13:
	.pragma "nounroll";
	mul.wide.s32 	%rd11, %r60, 4;
	add.s64 	%rd12, %rd1, %rd11;
	ld.global.f32 	%f75, [%rd12];
	fma.rn.f32 	%f145, %f75, %f75, %f145;
	add.s32 	%r60, %r60, 1;
	add.s32 	%r59, %r59, 1;
	setp.ne.s32 	%p10, %r59, 0;
	@%p10 bra 	$L__BB2_13;
$L__BB2_14:
	setp.lt.s32 	%p11, %r43, 1;
	add.f32 	%f76, %f15, %f145;
	sqrt.rn.f32 	%f77, %f76;
	setp.gt.f32 	%p12, %f77, 0f00000000;
	rcp.rn.f32 	%f78, %f77;
	selp.f32 	%f14, %f78, 0f00000000, %p12;
	@%p11 bra 	$L__BB2_27;
	and.b32  	%r23, %r43, 15;
	setp.lt.u32 	%p13, %r43, 16;
	mov.b32 	%r64, 0;
	@%p13 bra 	$L__BB2_18;
	and.b32  	%r64, %r43, 2147483632;
	neg.s32 	%r62, %r64;
	add.s64 	%rd3, %rd1, 32;
	mov.u32 	%r61, %r2;
$L__BB2_17:
	.pragma "nounroll";
	mul.wide.s32 	%rd13, %r61, 4;
	add.s64 	%rd14, %rd3, %rd13;
	ld.global.f32 	%f79, [%rd14+-32];
	mul.f32 	%f80, %f14, %f79;
	st.global.f32 	[%rd14+-32], %f80;
	ld.global.f32 	%f81, [%rd14+-28];
	mul.f32 	%f82, %f14, %f81;
	st.global.f32 	[%rd14+-28], %f82;
	ld.global.f32 	%f83, [%rd14+-24];
	mul.f32 	%f84, %f14, %f83;
	st.global.f32 	[%rd14+-24], %f84;
	ld.global.f32 	%f85, [%rd14+-20];
	mul.f32 	%f86, %f14, %f85;
	st.global.f32 	[%rd14+-20], %f86;
	ld.global.f32 	%f87, [%rd14+-16];
	mul.f32 	%f88, %f14, %f87;
	st.global.f32 	[%rd14+-16], %f88;
	ld.global.f32 	%f89, [%rd14+-12];
	mul.f32 	%f90, %f14, %f89;
	st.global.f32 	[%rd14+-12], %f90;
	ld.global.f32 	%f91, [%rd14+-8];
	mul.f32 	%f92, %f14, %f91;
	st.global.f32 	[%rd14+-8], %f92;
	ld.global.f32 	%f93, [%rd14+-4];
	mul.f32 	%f94, %f14, %f93;
	st.global.f32 	[%rd14+-4], %f94;
	ld.global.f32 	%f95, [%rd14];
	mul.f32 	%f96, %f14, %f95;
	st.global.f32 	[%rd14], %f96;
	ld.global.f32 	%f97, [%rd14+4];
	mul.f32 	%f98, %f14, %f97;
	st.global.f32 	[%rd14+4], %f98;
	ld.global.f32 	%f99, [%rd14+8];
	mul.f32 	%f100, %f14, %f99;
	st.global.f32 	[%rd14+8], %f100;
	ld.global.f32 	%f101, [%rd14+12];
	mul.f32 	%f102, %f14, %f101;
	st.global.f32 	[%rd14+12], %f102;
	ld.global.f32 	%f103, [%rd14+16];
	mul.f32 	%f104, %f14, %f103;
	st.global.f32 	[%rd14+16], %f104;
	ld.global.f32 	%f105, [%rd14+20];
	mul.f32 	%f106, %f14, %f105;
	st.global.f32 	[%rd14+20], %f106;
	ld.global.f32 	%f107, [%rd14+24];
	mul.f32 	%f108, %f14, %f107;
	st.global.f32 	[%rd14+24], %f108;
	ld.global.f32 	%f109, [%rd14+28];
	mul.f32 	%f110, %f14, %f109;
	st.global.f32 	[%rd14+28], %f110;
	add.s32 	%r62, %r62, 16;
	add.s32 	%r61, %r61, 16;
	setp.ne.s32 	%p14, %r62, 0;
	@%p14 bra 	$L__BB2_17;
$L__BB2_18:
	setp.eq.s32 	%p15, %r23, 0;
	@%p15 bra 	$L__BB2_27;
	and.b32  	%r31, %r43, 7;
	setp.lt.u32 	%p16, %r23, 8;
	@%p16 bra 	$L__BB2_21;
	add.s32 	%r52, %r64, %r2;
	mul.wide.s32 	%rd15, %r52, 4;
	add.s64 	%rd16, %rd1, %rd15;
	ld.global.f32 	%f111, [%rd16];
	mul.f32 	%f112, %f14, %f111;
	st.global.f32 	[%rd16], %f112;
	ld.global.f32 	%f113, [%rd16+4];
	mul.f32 	%f114, %f14, %f113;
	st.global.f32 	[%rd16+4], %f114;
	ld.global.f32 	%f115, [%rd16+8];
	mul.f32 	%f116, %f14, %f115;
	st.global.f32 	[%rd16+8], %f116;
	ld.global.f32 	%f117, [%rd16+12];
	mul.f32 	%f118, %f14, %f117;
	st.global.f32 	[%rd16+12], %f118;
	ld.global.f32 	%f119, [%rd16+16];
	mul.f32 	%f120, %f14, %f119;
	st.global.f32 	[%rd16+16], %f120;
	ld.global.f32 	%f121, [%rd16+20];
	mul.f32 	%f122, %f14, %f121;
	st.global.f32 	[%rd16+20], %f122;
	ld.global.f32 	%f123, [%rd16+24];
	mul.f32 	%f124, %f14, %f123;
	st.global.f32 	[%rd16+24], %f124;
	ld.global.f32 	%f125, [%rd16+28];
	mul.f32 	%f126, %f14, %f125;
	st.global.f32 	[%rd16+28], %f126;
	add.s32 	%r64, %r64, 8;
$L__BB2_21:
	setp.eq.s32 	%p17, %r31, 0;
	@%p17 bra 	$L__BB2_27;
	and.b32  	%r34, %r43, 3;
	setp.lt.u32 	%p18, %r31, 4;
	@%p18 bra 	$L__BB2_24;
	add.s32 	%r53, %r64, %r2;
	mul.wide.s32 	%rd17, %r53, 4;
	add.s64 	%rd18, %rd1, %rd17;
	ld.global.f32 	%f127, [%rd18];
	mul.f32 	%f128, %f14, %f127;
	st.global.f32 	[%rd18], %f128;
	ld.global.f32 	%f129, [%rd18+4];
	mul.f32 	%f130, %f14, %f129;
	st.global.f32 	[%rd18+4], %f130;
	ld.global.f32 	%f131, [%rd18+8];
	mul.f32 	%f132, %f14, %f131;
	st.global.f32 	[%rd18+8], %f132;
	ld.global.f32 	%f133, [%rd18+12];
	mul.f32 	%f134, %f14, %f133;
	st.global.f32 	[%rd18+12], %f134;
	add.s32 	%r64, %r64, 4;
$L__BB2_24:
	setp.eq.s32 	%p19, %r34, 0;
	@%p19 bra 	$L__BB2_27;
	add.s32 	%r67, %r64, %r2;
	neg.s32 	%r66, %r34;
$L__BB2_26:
	.pragma "nounroll";
	mul.wide.s32 	%rd19, %r67, 4;
	add.s64 	%rd20, %rd1, %rd19;
	ld.global.f32 	%f135, [%rd20];
	mul.f32 	%f136, %f14, %f135;
	st.global.f32 	[%rd20], %f136;
	add.s32 	%r67, %r67, 1;
	add.s32 	%r66, %r66, 1;
	setp.ne.s32 	%p20, %r66, 0;
	@%p20 bra 	$L__BB2_26;
$L__BB2_27:
	ret;

}
	// .globl	cls_extract_f32
.visible .entry cls_extract_f32(
	.param .u64 .ptr .align 1 cls_extract_f32_param_0,
	.param .u64 .ptr .align 1 cls_extract_f32_param_1,
	.param .u32 cls_extract_f32_param_2,
	.param .u32 cls_extract_f32_param_3,
	.param .u32 cls_extract_f32_param_4,
	.param .u32 cls_extract_f32_param_5
)
{
	.reg .pred 	%p<2>;
	.reg .b32 	%r<14>;
	.reg .b32 	%f<2>;
	.reg .b64 	%rd<9>;

	ld.param.u64 	%rd1, [cls_extract_f32_param_0];
	ld.param.u64 	%rd2, [cls_extract_f32_param_1];
	ld.param.u32 	%r5, [cls_extract_f32_param_2];
	ld.param.u32 	%r2, [cls_extract_f32_param_3];
	ld.param.u32 	%r3, [cls_extract_f32_param_4];
	ld.param.u32 	%r4, [cls_extract_f32_param_5];
	mov.u32 	%r6, %ctaid.x;
	mov.u32 	%r7, %ntid.x;
	mov.u32 	%r8, %tid.x;
	mad.lo.s32 	%r1, %r6, %r7, %r8;
	mul.lo.s32 	%r9, %r3, %r5;
	setp.ge.s32 	%p1, %r1, %r9;
	@%p1 bra 	$L__BB3_2;
	cvta.to.global.u64 	%rd3, %rd1;
	cvta.to.global.u64 	%rd4, %rd2;
	div.s32 	%r10, %r1, %r3;
	add.s32 	%r11, %r2, -1;
	mad.lo.s32 	%r12, %r10, %r11, %r4;
	mad.lo.s32 	%r13, %r12, %r3, %r1;
	mul.wide.s32 	%rd5, %r13, 4;
	add.s64 	%rd6, %rd3, %rd5;
	ld.global.nc.f32 	%f1, [%rd6];
	mul.wide.s32 	%rd7, %r1, 4;
	add.s64 	%rd8, %rd4, %rd7;
	st.global.f32 	[%rd8], %f1;
$L__BB3_2:
	ret;

}


// ===== COMPILED SASS (sm_100) =====

	.target	sm_100

	.elftype	@"ET_EXEC"


//--------------------- .note.nv.tkinfo           --------------------------
	.section	.note.nv.tkinfo,"",@"SHT_NOTE"
	.sectionflags	@"SHF_NOTE_NV_TKINFO"
	.tkinfo
        /*0018*/ 	.word	0x00000002
        /*0030*/ 	.string	""
        /*0030*/ 	.string	"ptxas"
        /*0030*/ 	.string	"Cuda compilation tools, release 13.0, V13.0.88"
        /*0030*/ 	.string	"Build cuda_13.0.r13.0/compiler.36424714_0"
        /*0030*/ 	.string	"-arch sm_100 -m 64 "



//--------------------- .note.nv.cuinfo           --------------------------
	.section	.note.nv.cuinfo,"",@"SHT_NOTE"
	.sectionflags	@"SHF_NOTE_NV_CUINFO"
        /*0018*/ 	.short	0x0002
        /*001a*/ 	.short	0x0064
        /*001c*/ 	.short	0x0082
	.zero		2


//--------------------- .nv.info                  --------------------------
	.section	.nv.info,"",@"SHT_CUDA_INFO"
	.align	4


	//----- nvinfo : EIATTR_REGCOUNT
	.align		4
        /*0000*/ 	.byte	0x04, 0x2f
        /*0002*/ 	.short	(.L_1 - .L_0)
	.align		4
.L_0:
        /*0004*/ 	.word	index@(embedding_gather_f32)
        /*0008*/ 	.word	0x0000000c


	//----- nvinfo : EIATTR_FRAME_SIZE
	.align		4
.L_1:
        /*000c*/ 	.byte	0x04, 0x11
        /*000e*/ 	.short	(.L_3 - .L_2)
	.align		4
.L_2:
        /*0010*/ 	.word	index@(embedding_gather_f32)
        /*0014*/ 	.word	0x00000000


	//----- nvinfo : EIATTR_REGCOUNT
	.align		4
.L_3:
        /*0018*/ 	.byte	0x04, 0x2f
        /*001a*/ 	.short	(.L_5 - .L_4)
	.align		4
.L_4:
        /*001c*/ 	.word	index@(mean_pooling_f32)
        /*0020*/ 	.word	0x00000020


	//----- nvinfo : EIATTR_FRAME_SIZE
	.align		4
.L_5:
        /*0024*/ 	.byte	0x04, 0x11
        /*0026*/ 	.short	(.L_7 - .L_6)
	.align		4
.L_6:
        /*0028*/ 	.word	index@($__internal_2_$__cuda_sm3x_div_rn_noftz_f32_slowpath)
        /*002c*/ 	.word	0x00000000


	//----- nvinfo : EIATTR_FRAME_SIZE
	.align		4
.L_7:
        /*0030*/ 	.byte	0x04, 0x11
        /*0032*/ 	.short	(.L_9 - .L_8)
	.align		4
.L_8:
        /*0034*/ 	.word	index@(mean_pooling_f32)
        /*0038*/ 	.word	0x00000000


	//----- nvinfo : EIATTR_REGCOUNT
	.align		4
.L_9:
        /*003c*/ 	.byte	0x04, 0x2f
        /*003e*/ 	.short	(.L_11 - .L_10)
	.align		4
.L_10:
        /*0040*/ 	.word	index@(l2_normalize_f32)
        /*0044*/ 	.word	0x00000020


	//----- nvinfo : EIATTR_FRAME_SIZE
	.align		4
.L_11:
        /*0048*/ 	.byte	0x04, 0x11
        /*004a*/ 	.short	(.L_13 - .L_12)
	.align		4
.L_12:
        /*004c*/ 	.word	index@($__internal_1_$__cuda_sm20_sqrt_rn_f32_slowpath)
        /*0050*/ 	.word	0x00000000


	//----- nvinfo : EIATTR_FRAME_SIZE
	.align		4
.L_13:
        /*0054*/ 	.byte	0x04, 0x11
        /*0056*/ 	.short	(.L_15 - .L_14)
	.align		4
.L_14:
        /*0058*/ 	.word	index@($__internal_0_$__cuda_sm20_rcp_rn_f32_slowpath)
        /*005c*/ 	.word	0x00000000


	//----- nvinfo : EIATTR_FRAME_SIZE
	.align		4
.L_15:
        /*0060*/ 	.byte	0x04, 0x11
        /*0062*/ 	.short	(.L_17 - .L_16)
	.align		4
.L_16:
        /*0064*/ 	.word	index@(l2_normalize_f32)
        /*0068*/ 	.word	0x00000000


	//----- nvinfo : EIATTR_REGCOUNT
	.align		4
.L_17:
        /*006c*/ 	.byte	0x04, 0x2f
        /*006e*/ 	.short	(.L_19 - .L_18)
	.align		4
.L_18:
        /*0070*/ 	.word	index@(cls_extract_f32)
        /*0074*/ 	.word	0x0000000b


	//----- nvinfo : EIATTR_FRAME_SIZE
	.align		4
.L_19:
        /*0078*/ 	.byte	0x04, 0x11
        /*007a*/ 	.short	(.L_21 - .L_20)
	.align		4
.L_20:
        /*007c*/ 	.word	index@(cls_extract_f32)
        /*0080*/ 	.word	0x00000000


	//----- nvinfo : EIATTR_MIN_STACK_SIZE
	.align		4
.L_21:
        /*0084*/ 	.byte	0x04, 0x12
        /*0086*/ 	.short	(.L_23 - .L_22)
	.align		4
.L_22:
        /*0088*/ 	.word	index@(cls_extract_f32)
        /*008c*/ 	.word	0x00000000


	//----- nvinfo : EIATTR_MIN_STACK_SIZE
	.align		4
.L_23:
        /*0090*/ 	.byte	0x04, 0x12
        /*0092*/ 	.short	(.L_25 - .L_24)
	.align		4
.L_24:
        /*0094*/ 	.word	index@(l2_normalize_f32)
        /*0098*/ 	.word	0x00000000


	//----- nvinfo : EIATTR_MIN_STACK_SIZE
	.align		4
.L_25:
        /*009c*/ 	.byte	0x04, 0x12
        /*009e*/ 	.short	(.L_27 - .L_26)
	.align		4
.L_26:
        /*00a0*/ 	.word	index@(mean_pooling_f32)
        /*00a4*/ 	.word	0x00000000


	//----- nvinfo : EIATTR_MIN_STACK_SIZE
	.align		4
.L_27:
        /*00a8*/ 	.byte	0x04, 0x12
        /*00aa*/ 	.short	(.L_29 - .L_28)
	.align		4
.L_28:
        /*00ac*/ 	.word	index@(embedding_gather_f32)
        /*00b0*/ 	.word	0x00000000
.L_29:


//--------------------- .nv.compat                --------------------------
	.section	.nv.compat,"",@"SHT_CUDA_COMPAT_INFO"
	.align	4
        /*0000*/ 	.byte	0x02, 0x09, 0x00, 0x00, 0x02, 0x02, 0x01, 0x00, 0x02, 0x05, 0x05, 0x00, 0x03, 0x07, 0x01, 0x01
        /*0010*/ 	.byte	0x02, 0x03, 0x00, 0x00, 0x02, 0x06, 0x01, 0x00, 0x04, 0x0b, 0x08, 0x00, 0x01, 0x00, 0x00, 0x00
        /*0020*/ 	.byte	0x00, 0x00, 0x00, 0x00


//--------------------- .nv.info.cls_extract_f32  --------------------------
	.section	.nv.info.cls_extract_f32,"",@"SHT_CUDA_INFO"
	.sectionflags	@""
	.align	4


	//----- nvinfo : EIATTR_CUDA_API_VERSION
	.align		4
        /*0000*/ 	.byte	0x04, 0x37
        /*0002*/ 	.short	(.L_31 - .L_30)
.L_30:
        /*0004*/ 	.word	0x00000082


	//----- nvinfo : EIATTR_KPARAM_INFO
	.align		4
.L_31:
        /*0008*/ 	.byte	0x04, 0x17
        /*000a*/ 	.short	(.L_33 - .L_32)
.L_32:
        /*000c*/ 	.word	0x00000000
        /*0010*/ 	.short	0x0005
        /*0012*/ 	.short	0x001c
        /*0014*/ 	.byte	0x00, 0xf0, 0x11, 0x00


	//----- nvinfo : EIATTR_KPARAM_INFO
	.align		4
.L_33:
        /*0018*/ 	.byte	0x04, 0x17
        /*001a*/ 	.short	(.L_35 - .L_34)
.L_34:
        /*001c*/ 	.word	0x00000000
        /*0020*/ 	.short	0x0004
        /*0022*/ 	.short	0x0018
        /*0024*/ 	.byte	0x00, 0xf0, 0x11, 0x00


	//----- nvinfo : EIATTR_KPARAM_INFO
	.align		4
.L_35:
        /*0028*/ 	.byte	0x04, 0x17
        /*002a*/ 	.short	(.L_37 - .L_36)
.L_36:
        /*002c*/ 	.word	0x00000000
        /*0030*/ 	.short	0x0003
        /*0032*/ 	.short	0x0014
        /*0034*/ 	.byte	0x00, 0xf0, 0x11, 0x00


	//----- nvinfo : EIATTR_KPARAM_INFO
	.align		4
.L_37:
        /*0038*/ 	.byte	0x04, 0x17
        /*003a*/ 	.short	(.L_39 - .L_38)
.L_38:
        /*003c*/ 	.word	0x00000000
        /*0040*/ 	.short	0x0002
        /*0042*/ 	.short	0x0010
        /*0044*/ 	.byte	0x00, 0xf0, 0x11, 0x00


	//----- nvinfo : EIATTR_KPARAM_INFO
	.align		4
.L_39:
        /*0048*/ 	.byte	0x04, 0x17
        /*004a*/ 	.short	(.L_41 - .L_40)
.L_40:
        /*004c*/ 	.word	0x00000000
        /*0050*/ 	.short	0x0001
        /*0052*/ 	.short	0x0008
        /*0054*/ 	.byte	0x00, 0xf5, 0x21, 0x00


	//----- nvinfo : EIATTR_KPARAM_INFO
	.align		4
.L_41:
        /*0058*/ 	.byte	0x04, 0x17
        /*005a*/ 	.short	(.L_43 - .L_42)
.L_42:
        /*005c*/ 	.word	0x00000000
        /*0060*/ 	.short	0x0000
        /*0062*/ 	.short	0x0000
        /*0064*/ 	.byte	0x00, 0xf5, 0x21, 0x00


	//----- nvinfo : EIATTR_SPARSE_MMA_MASK
	.align		4
.L_43:
        /*0068*/ 	.byte	0x03, 0x50
        /*006a*/ 	.short	0x0000


	//----- nvinfo : EIATTR_MAXREG_COUNT
	.align		4
        /*006c*/ 	.byte	0x03, 0x1b
        /*006e*/ 	.short	0x00ff


	//----- nvinfo : EIATTR_MERCURY_ISA_VERSION
	.align		4
        /*0070*/ 	.byte	0x03, 0x5f
        /*0072*/ 	.short	0x0101


	//----- nvinfo : EIATTR_VRC_CTA_INIT_COUNT
	.align		4
        /*0074*/ 	.byte	0x02, 0x4a
	.zero		1
	.zero		1


	//----- nvinfo : EIATTR_EXIT_INSTR_OFFSETS
	.align		4
        /*0078*/ 	.byte	0x04, 0x1c
        /*007a*/ 	.short	(.L_45 - .L_44)


	//   ....[0]....
.L_44:
        /*007c*/ 	.word	0x00000090


	//   ....[1]....
        /*0080*/ 	.word	0x000002d0


	//----- nvinfo : EIATTR_CBANK_PARAM_SIZE
	.align		4
.L_45:
        /*0084*/ 	.byte	0x03, 0x19
        /*0086*/ 	.short	0x0020


	//----- nvinfo : EIATTR_PARAM_CBANK
	.align		4
        /*0088*/ 	.byte	0x04, 0x0a
        /*008a*/ 	.short	(.L_47 - .L_46)
	.align		4
.L_46:
        /*008c*/ 	.word	index@(.nv.constant0.cls_extract_f32)
        /*0090*/ 	.short	0x0380
        /*0092*/ 	.short	0x0020


	//----- nvinfo : EIATTR_SW_WAR
	.align		4
.L_47:
        /*0094*/ 	.byte	0x04, 0x36
        /*0096*/ 	.short	(.L_49 - .L_48)
.L_48:
        /*0098*/ 	.word	0x00000008
.L_49:


//--------------------- .nv.info.l2_normalize_f32 --------------------------
	.section	.nv.info.l2_normalize_f32,"",@"SHT_CUDA_INFO"
	.sectionflags	@""
	.align	4


	//----- nvinfo : EIATTR_CUDA_API_VERSION
	.align		4
        /*0000*/ 	.byte	0x04, 0x37
        /*0002*/ 	.short	(.L_51 - .L_50)
.L_50:
        /*0004*/ 	.word	0x00000082


	//----- nvinfo : EIATTR_KPARAM_INFO
	.align		4
.L_51:
        /*0008*/ 	.byte	0x04, 0x17
        /*000a*/ 	.short	(.L_53 - .L_52)
.L_52:
        /*000c*/ 	.word	0x00000000
        /*0010*/ 	.short	0x0003
        /*0012*/ 	.short	0x0010
        /*0014*/ 	.byte	0x00, 0xf0, 0x11, 0x00


	//----- nvinfo : EIATTR_KPARAM_INFO
	.align		4
.L_53:
        /*0018*/ 	.byte	0x04, 0x17
        /*001a*/ 	.short	(.L_55 - .L_54)
.L_54:
        /*001c*/ 	.word	0x00000000
        /*0020*/ 	.short	0x0002
        /*0022*/ 	.short	0x000c
        /*0024*/ 	.byte	0x00, 0xf0, 0x11, 0x00


	//----- nvinfo : EIATTR_KPARAM_INFO
	.align		4
.L_55:
        /*0028*/ 	.byte	0x04, 0x17
        /*002a*/ 	.short	(.L_57 - .L_56)
.L_56:
        /*002c*/ 	.word	0x00000000
        /*0030*/ 	.short	0x0001
        /*0032*/ 	.short	0x0008
        /*0034*/ 	.byte	0x00, 0xf0, 0x11, 0x00


	//----- nvinfo : EIATTR_KPARAM_INFO
	.align		4
.L_57:
        /*0038*/ 	.byte	0x04, 0x17
        /*003a*/ 	.short	(.L_59 - .L_58)
.L_58:
        /*003c*/ 	.word	0x00000000
        /*0040*/ 	.short	0x0000
        /*0042*/ 	.short	0x0000
        /*0044*/ 	.byte	0x00, 0xf5, 0x21, 0x00


	//----- nvinfo : EIATTR_SPARSE_MMA_MASK
	.align		4
.L_59:
        /*0048*/ 	.byte	0x03, 0x50
        /*004a*/ 	.short	0x0000


	//----- nvinfo : EIATTR_MAXREG_COUNT
	.align		4
        /*004c*/ 	.byte	0x03, 0x1b
        /*004e*/ 	.short	0x00ff


	//----- nvinfo : EIATTR_MERCURY_ISA_VERSION
	.align		4
        /*0050*/ 	.byte	0x03, 0x5f
        /*0052*/ 	.short	0x0101


	//----- nvinfo : EIATTR_VRC_CTA_INIT_COUNT
	.align		4
        /*0054*/ 	.byte	0x02, 0x4a
	.zero		1
	.zero		1


	//----- nvinfo : EIATTR_EXIT_INSTR_OFFSETS
	.align		4
        /*0058*/ 	.byte	0x04, 0x1c
        /*005a*/ 	.short	(.L_61 - .L_60)


	//   ....[0]....
.L_60:
        /*005c*/ 	.word	0x00000070


	//   ....[1]....
        /*0060*/ 	.word	0x00000960


	//   ....[2]....
        /*0064*/ 	.word	0x00000db0


	//   ....[3]....
        /*0068*/ 	.word	0x00000fc0


	//   ....[4]....
        /*006c*/ 	.word	0x00001110


	//   ....[5]....
        /*0070*/ 	.word	0x000011d0


	//----- nvinfo : EIATTR_CRS_STACK_SIZE
	.align		4
.L_61:
        /*0074*/ 	.byte	0x04, 0x1e
        /*0076*/ 	.short	(.L_63 - .L_62)
.L_62:
        /*0078*/ 	.word	0x00000000


	//----- nvinfo : EIATTR_CBANK_PARAM_SIZE
	.align		4
.L_63:
        /*007c*/ 	.byte	0x03, 0x19
        /*007e*/ 	.short	0x0014


	//----- nvinfo : EIATTR_PARAM_CBANK
	.align		4
        /*0080*/ 	.byte	0x04, 0x0a
        /*0082*/ 	.short	(.L_65 - .L_64)
	.align		4
.L_64:
        /*0084*/ 	.word	index@(.nv.constant0.l2_normalize_f32)
        /*0088*/ 	.short	0x0380
        /*008a*/ 	.short	0x0014


	//----- nvinfo : EIATTR_SW_WAR
	.align		4
.L_65:
        /*008c*/ 	.byte	0x04, 0x36
        /*008e*/ 	.short	(.L_67 - .L_66)
.L_66:
        /*0090*/ 	.word	0x00000008
.L_67:


//--------------------- .nv.info.mean_pooling_f32 --------------------------
	.section	.nv.info.mean_pooling_f32,"",@"SHT_CUDA_INFO"
	.sectionflags	@""
	.align	4


	//----- nvinfo : EIATTR_CUDA_API_VERSION
	.align		4
        /*0000*/ 	.byte	0x04, 0x37
        /*0002*/ 	.short	(.L_69 - .L_68)
.L_68:
        /*0004*/ 	.word	0x00000082


	//----- nvinfo : EIATTR_KPARAM_INFO
	.align		4
.L_69:
        /*0008*/ 	.byte	0x04, 0x17
        /*000a*/ 	.short	(.L_71 - .L_70)
.L_70:
        /*000c*/ 	.word	0x00000000
        /*0010*/ 	.short	0x0006
        /*0012*/ 	.short	0x0024
        /*0014*/ 	.byte	0x00, 0xf0, 0x11, 0x00


	//----- nvinfo : EIATTR_KPARAM_INFO
	.align		4
.L_71:
        /*0018*/ 	.byte	0x04, 0x17
        /*001a*/ 	.short	(.L_73 - .L_72)
.L_72:
        /*001c*/ 	.word	0x00000000
        /*0020*/ 	.short	0x0005
        /*0022*/ 	.short	0x0020
        /*0024*/ 	.byte	0x00, 0xf0, 0x11, 0x00


	//----- nvinfo : EIATTR_KPARAM_INFO
	.align		4
.L_73:
        /*0028*/ 	.byte	0x04, 0x17
        /*002a*/ 	.short	(.L_75 - .L_74)
.L_74:
        /*002c*/ 	.word	0x00000000
        /*0030*/ 	.short	0x0004
        /*0032*/ 	.short	0x001c
        /*0034*/ 	.byte	0x00, 0xf0, 0x11, 0x00


	//----- nvinfo : EIATTR_KPARAM_INFO
	.align		4
.L_75:
        /*0038*/ 	.byte	0x04, 0x17
        /*003a*/ 	.short	(.L_77 - .L_76)
.L_76:
        /*003c*/ 	.word	0x00000000
        /*0040*/ 	.short	0x0003
        /*0042*/ 	.short	0x0018
        /*0044*/ 	.byte	0x00, 0xf0, 0x11, 0x00


	//----- nvinfo : EIATTR_KPARAM_INFO
	.align		4
.L_77:
        /*0048*/ 	.byte	0x04, 0x17
        /*004a*/ 	.short	(.L_79 - .L_78)
.L_78:
        /*004c*/ 	.word	0x00000000
        /*0050*/ 	.short	0x0002
        /*0052*/ 	.short	0x0010
        /*0054*/ 	.byte	0x00, 0xf5, 0x21, 0x00


	//----- nvinfo : EIATTR_KPARAM_INFO
	.align		4
.L_79:
        /*0058*/ 	.byte	0x04, 0x17
        /*005a*/ 	.short	(.L_81 - .L_80)
.L_80:
        /*005c*/ 	.word	0x00000000
        /*0060*/ 	.short	0x0001
        /*0062*/ 	.short	0x0008
        /*0064*/ 	.byte	0x00, 0xf5, 0x21, 0x00


	//----- nvinfo : EIATTR_KPARAM_INFO
	.align		4
.L_81:
        /*0068*/ 	.byte	0x04, 0x17
        /*006a*/ 	.short	(.L_83 - .L_82)
.L_82:
        /*006c*/ 	.word	0x00000000
        /*0070*/ 	.short	0x0000
        /*0072*/ 	.short	0x0000
        /*0074*/ 	.byte	0x00, 0xf5, 0x21, 0x00


	//----- nvinfo : EIATTR_SPARSE_MMA_MASK
	.align		4
.L_83:
        /*0078*/ 	.byte	0x03, 0x50
        /*007a*/ 	.short	0x0000


	//----- nvinfo : EIATTR_MAXREG_COUNT
	.align		4
        /*007c*/ 	.byte	0x03, 0x1b
        /*007e*/ 	.short	0x00ff


	//----- nvinfo : EIATTR_MERCURY_ISA_VERSION
	.align		4
        /*0080*/ 	.byte	0x03, 0x5f
        /*0082*/ 	.short	0x0101


	//----- nvinfo : EIATTR_VRC_CTA_INIT_COUNT
	.align		4
        /*0084*/ 	.byte	0x02, 0x4a
	.zero		1
	.zero		1


	//----- nvinfo : EIATTR_EXIT_INSTR_OFFSETS
	.align		4
        /*0088*/ 	.byte	0x04, 0x1c
        /*008a*/ 	.short	(.L_85 - .L_84)


	//   ....[0]....
.L_84:
        /*008c*/ 	.word	0x000000b0


	//   ....[1]....
        /*0090*/ 	.word	0x00001ab0


	//----- nvinfo : EIATTR_CRS_STACK_SIZE
	.align		4
.L_85:
        /*0094*/ 	.byte	0x04, 0x1e
        /*0096*/ 	.short	(.L_87 - .L_86)
.L_86:
        /*0098*/ 	.word	0x00000000


	//----- nvinfo : EIATTR_CBANK_PARAM_SIZE
	.align		4
.L_87:
        /*009c*/ 	.byte	0x03, 0x19
        /*009e*/ 	.short	0x0028


	//----- nvinfo : EIATTR_PARAM_CBANK
	.align		4
        /*00a0*/ 	.byte	0x04, 0x0a
        /*00a2*/ 	.short	(.L_89 - .L_88)
	.align		4
.L_88:
        /*00a4*/ 	.word	index@(.nv.constant0.mean_pooling_f32)
        /*00a8*/ 	.short	0x0380
        /*00aa*/ 	.short	0x0028


	//----- nvinfo : EIATTR_SW_WAR
	.align		4
.L_89:
        /*00ac*/ 	.byte	0x04, 0x36
        /*00ae*/ 	.short	(.L_91 - .L_90)
.L_90:
        /*00b0*/ 	.word	0x00000008
.L_91:


//--------------------- .nv.info.embedding_gather_f32 --------------------------
	.section	.nv.info.embedding_gather_f32,"",@"SHT_CUDA_INFO"
	.sectionflags	@""
	.align	4


	//----- nvinfo : EIATTR_CUDA_API_VERSION
	.align		4
        /*0000*/ 	.byte	0x04, 0x37
        /*0002*/ 	.short	(.L_93 - .L_92)
.L_92:
        /*0004*/ 	.word	0x00000082


	//----- nvinfo : EIATTR_KPARAM_INFO
	.align		4
.L_93:
        /*0008*/ 	.byte	0x04, 0x17
        /*000a*/ 	.short	(.L_95 - .L_94)
.L_94:
        /*000c*/ 	.word	0x00000000
        /*0010*/ 	.short	0x0004
        /*0012*/ 	.short	0x001c
        /*0014*/ 	.byte	0x00, 0xf0, 0x11, 0x00


	//----- nvinfo : EIATTR_KPARAM_INFO
	.align		4
.L_95:
        /*0018*/ 	.byte	0x04, 0x17
        /*001a*/ 	.short	(.L_97 - .L_96)
.L_96:
        /*001c*/ 	.word	0x00000000
        /*0020*/ 	.short	0x0003
        /*0022*/ 	.short	0x0018
        /*0024*/ 	.byte	0x00, 0xf0, 0x11, 0x00


	//----- nvinfo : EIATTR_KPARAM_INFO
	.align		4
.L_97:
        /*0028*/ 	.byte	0x04, 0x17
        /*002a*/ 	.short	(.L_99 - .L_98)
.L_98:
        /*002c*/ 	.word	0x00000000
        /*0030*/ 	.short	0x0002
        /*0032*/ 	.short	0x0010
        /*0034*/ 	.byte	0x00, 0xf5, 0x21, 0x00


	//----- nvinfo : EIATTR_KPARAM_INFO
	.align		4
.L_99:
        /*0038*/ 	.byte	0x04, 0x17
        /*003a*/ 	.short	(.L_101 - .L_100)
.L_100:
        /*003c*/ 	.word	0x00000000
        /*0040*/ 	.short	0x0001
        /*0042*/ 	.short	0x0008
        /*0044*/ 	.byte	0x00, 0xf5, 0x21, 0x00


	//----- nvinfo : EIATTR_KPARAM_INFO
	.align		4
.L_101:
        /*0048*/ 	.byte	0x04, 0x17
        /*004a*/ 	.short	(.L_103 - .L_102)
.L_102:
        /*004c*/ 	.word	0x00000000
        /*0050*/ 	.short	0x0000
        /*0052*/ 	.short	0x0000
        /*0054*/ 	.byte	0x00, 0xf5, 0x21, 0x00


	//----- nvinfo : EIATTR_SPARSE_MMA_MASK
	.align		4
.L_103:
        /*0058*/ 	.byte	0x03, 0x50
        /*005a*/ 	.short	0x0000


	//----- nvinfo : EIATTR_MAXREG_COUNT
	.align		4
        /*005c*/ 	.byte	0x03, 0x1b
        /*005e*/ 	.short	0x00ff


	//----- nvinfo : EIATTR_MERCURY_ISA_VERSION
	.align		4
        /*0060*/ 	.byte	0x03, 0x5f
        /*0062*/ 	.short	0x0101


	//----- nvinfo : EIATTR_VRC_CTA_INIT_COUNT
	.align		4
        /*0064*/ 	.byte	0x02, 0x4a
	.zero		1
	.zero		1


	//----- nvinfo : EIATTR_EXIT_INSTR_OFFSETS
	.align		4
        /*0068*/ 	.byte	0x04, 0x1c
        /*006a*/ 	.short	(.L_105 - .L_104)


	//   ....[0]....
.L_104:
        /*006c*/ 	.word	0x00000080


	//   ....[1]....
        /*0070*/ 	.word	0x000002d0


	//----- nvinfo : EIATTR_CBANK_PARAM_SIZE
	.align		4
.L_105:
        /*0074*/ 	.byte	0x03, 0x19
        /*0076*/ 	.short	0x0020


	//----- nvinfo : EIATTR_PARAM_CBANK
	.align		4
        /*0078*/ 	.byte	0x04, 0x0a
        /*007a*/ 	.short	(.L_107 - .L_106)
	.align		4
.L_106:
        /*007c*/ 	.word	index@(.nv.constant0.embedding_gather_f32)
        /*0080*/ 	.short	0x0380
        /*0082*/ 	.short	0x0020


	//----- nvinfo : EIATTR_SW_WAR
	.align		4
.L_107:
        /*0084*/ 	.byte	0x04, 0x36
        /*0086*/ 	.short	(.L_109 - .L_108)
.L_108:
        /*0088*/ 	.word	0x00000008
.L_109:


//--------------------- .nv.callgraph             --------------------------
	.section	.nv.callgraph,"",@"SHT_CUDA_CALLGRAPH"
	.align	4
	.sectionentsize	8
	.align		4
        /*0000*/ 	.word	0x00000000
	.align		4
        /*0004*/ 	.word	0xffffffff
	.align		4
        /*0008*/ 	.word	0x00000000
	.align		4
        /*000c*/ 	.word	0xfffffffe
	.align		4
        /*0010*/ 	.word	0x00000000
	.align		4
        /*0014*/ 	.word	0xfffffffd
	.align		4
        /*0018*/ 	.word	0x00000000
	.align		4
        /*001c*/ 	.word	0xfffffffc


//--------------------- .text.cls_extract_f32     --------------------------
	.section	.text.cls_extract_f32,"ax",@progbits
	.align	128
        .global         cls_extract_f32
        .type           cls_extract_f32,@function
        .size           cls_extract_f32,(.L_x_54 - cls_extract_f32)
        .other          cls_extract_f32,@"STO_CUDA_ENTRY STV_DEFAULT"
cls_extract_f32:
.text.cls_extract_f32:
[----:B------:R-:W-:Y:S01]  /*0000*/  LDC R1, c[0x0][0x37c] ;  /* 0x0000df00ff017b82 */ /* 0x000fe20000000800 */
[----:B------:R-:W0:Y:S07]  /*0010*/  S2R R3, SR_TID.X ;  /* 0x0000000000037919 */ /* 0x000e2e0000002100 */
[----:B------:R-:W0:Y:S01]  /*0020*/  S2UR UR4, SR_CTAID.X ;  /* 0x00000000000479c3 */ /* 0x000e220000002500 */
[----:B------:R-:W1:Y:S07]  /*0030*/  LDCU UR5, c[0x0][0x390] ;  /* 0x00007200ff0577ac */ /* 0x000e6e0008000800 */
[----:B------:R-:W0:Y:S08]  /*0040*/  LDC R0, c[0x0][0x360] ;  /* 0x0000d800ff007b82 */ /* 0x000e300000000800 */
[----:B------:R-:W1:Y:S01]  /*0050*/  LDC R7, c[0x0][0x398] ;  /* 0x0000e600ff077b82 */ /* 0x000e620000000800 */
[----:B0-----:R-:W-:-:S02]  /*0060*/  IMAD R0, R0, UR4, R3 ;  /* 0x0000000400007c24 */ /* 0x001fc4000f8e0203 */
[----:B-1----:R-:W-:-:S05]  /*0070*/  IMAD R3, R7, UR5, RZ ;  /* 0x0000000507037c24 */ /* 0x002fca000f8e02ff */
[----:B------:R-:W-:-:S13]  /*0080*/  ISETP.GE.AND P0, PT, R0, R3, PT ;  /* 0x000000030000720c */ /* 0x000fda0003f06270 */
[----:B------:R-:W-:Y:S05]  /*0090*/  @P0 EXIT ;  /* 0x000000000000094d */ /* 0x000fea0003800000 */
[----:B------:R-:W-:Y:S01]  /*00a0*/  IABS R6, R7 ;  /* 0x0000000700067213 */ /* 0x000fe20000000000 */
[----:B------:R-:W0:Y:S01]  /*00b0*/  LDCU UR4, c[0x0][0x394] ;  /* 0x00007280ff0477ac */ /* 0x000e220008000800 */
[----:B------:R-:W-:Y:S02]  /*00c0*/  IABS R8, R0 ;  /* 0x0000000000087213 */ /* 0x000fe40000000000 */
[----:B------:R-:W1:Y:S01]  /*00d0*/  I2F.RP R4, R6 ;  /* 0x0000000600047306 */ /* 0x000e620000209400 */
[----:B------:R-:W2:Y:S07]  /*00e0*/  LDCU.64 UR6, c[0x0][0x358] ;  /* 0x00006b00ff0677ac */ /* 0x000eae0008000a00 */
[----:B-1----:R-:W1:Y:S01]  /*00f0*/  MUFU.RCP R4, R4 ;  /* 0x0000000400047308 */ /* 0x002e620000001000 */
[----:B0-----:R-:W-:Y:S01]  /*0100*/  UIADD3 UR4, UPT, UPT, UR4, -0x1, URZ ;  /* 0xffffffff04047890 */ /* 0x001fe2000fffe0ff */
[----:B-1----:R-:W-:-:S02]  /*0110*/  IADD3 R2, PT, PT, R4, 0xffffffe, RZ ;  /* 0x0ffffffe04027810 */ /* 0x002fc40007ffe0ff */
[----:B------:R-:W0:Y:S04]  /*0120*/  LDC R4, c[0x0][0x39c] ;  /* 0x0000e700ff047b82 */ /* 0x000e280000000800 */
[----:B------:R1:W3:Y:S02]  /*0130*/  F2I.FTZ.U32.TRUNC.NTZ R3, R2 ;  /* 0x0000000200037305 */ /* 0x0002e4000021f000 */
[----:B-1----:R-:W-:Y:S02]  /*0140*/  HFMA2 R2, -RZ, RZ, 0, 0 ;  /* 0x00000000ff027431 */ /* 0x002fe400000001ff */
[----:B---3--:R-:W-:-:S04]  /*0150*/  IMAD.MOV R5, RZ, RZ, -R3 ;  /* 0x000000ffff057224 */ /* 0x008fc800078e0a03 */
[----:B------:R-:W-:-:S04]  /*0160*/  IMAD R5, R5, R6, RZ ;  /* 0x0000000605057224 */ /* 0x000fc800078e02ff */
[----:B------:R-:W-:Y:S01]  /*0170*/  IMAD.HI.U32 R3, R3, R5, R2 ;  /* 0x0000000503037227 */ /* 0x000fe200078e0002 */
[----:B------:R-:W-:-:S04]  /*0180*/  LOP3.LUT R2, R0, R7, RZ, 0x3c, !PT ;  /* 0x0000000700027212 */ /* 0x000fc800078e3cff */
[----:B------:R-:W-:Y:S01]  /*0190*/  ISETP.GE.AND P1, PT, R2, RZ, PT ;  /* 0x000000ff0200720c */ /* 0x000fe20003f26270 */
[----:B------:R-:W-:-:S04]  /*01a0*/  IMAD.HI.U32 R5, R3, R8, RZ ;  /* 0x0000000803057227 */ /* 0x000fc800078e00ff */
[----:B------:R-:W-:-:S04]  /*01b0*/  IMAD.MOV R3, RZ, RZ, -R5 ;  /* 0x000000ffff037224 */ /* 0x000fc800078e0a05 */
[----:B------:R-:W-:-:S05]  /*01c0*/  IMAD R3, R6, R3, R8 ;  /* 0x0000000306037224 */ /* 0x000fca00078e0208 */
[----:B------:R-:W-:-:S13]  /*01d0*/  ISETP.GT.U32.AND P2, PT, R6, R3, PT ;  /* 0x000000030600720c */ /* 0x000fda0003f44070 */
[-C--:B------:R-:W-:Y:S01]  /*01e0*/  @!P2 IADD3 R3, PT, PT, R3, -R6.reuse, RZ ;  /* 0x800000060303a210 */ /* 0x080fe20007ffe0ff */
[----:B------:R-:W-:Y:S01]  /*01f0*/  @!P2 VIADD R5, R5, 0x1 ;  /* 0x000000010505a836 */ /* 0x000fe20000000000 */
[----:B------:R-:W-:Y:S02]  /*0200*/  ISETP.NE.AND P2, PT, R7, RZ, PT ;  /* 0x000000ff0700720c */ /* 0x000fe40003f45270 */
[----:B------:R-:W-:Y:S02]  /*0210*/  ISETP.GE.U32.AND P0, PT, R3, R6, PT ;  /* 0x000000060300720c */ /* 0x000fe40003f06070 */
[----:B------:R-:W1:Y:S11]  /*0220*/  LDC.64 R2, c[0x0][0x380] ;  /* 0x0000e000ff027b82 */ /* 0x000e760000000a00 */
[----:B------:R-:W-:-:S04]  /*0230*/  @P0 IADD3 R5, PT, PT, R5, 0x1, RZ ;  /* 0x0000000105050810 */ /* 0x000fc80007ffe0ff */
[----:B------:R-:W-:Y:S02]  /*0240*/  @!P1 IADD3 R5, PT, PT, -R5, RZ, RZ ;  /* 0x000000ff05059210 */ /* 0x000fe40007ffe1ff */
[----:B------:R-:W-:-:S05]  /*0250*/  @!P2 LOP3.LUT R5, RZ, R7, RZ, 0x33, !PT ;  /* 0x00000007ff05a212 */ /* 0x000fca00078e33ff */
[----:B0-----:R-:W-:-:S04]  /*0260*/  IMAD R5, R5, UR4, R4 ;  /* 0x0000000405057c24 */ /* 0x001fc8000f8e0204 */
[----:B------:R-:W-:-:S04]  /*0270*/  IMAD R5, R5, R7, R0 ;  /* 0x0000000705057224 */ /* 0x000fc800078e0200 */
[----:B-1----:R-:W-:Y:S02]  /*0280*/  IMAD.WIDE R2, R5, 0x4, R2 ;  /* 0x0000000405027825 */ /* 0x002fe400078e0202 */
[----:B------:R-:W0:Y:S04]  /*0290*/  LDC.64 R4, c[0x0][0x388] ;  /* 0x0000e200ff047b82 */ /* 0x000e280000000a00 */
[----:B--2---:R-:W2:Y:S01]  /*02a0*/  LDG.E.CONSTANT R3, desc[UR6][R2.64] ;  /* 0x0000000602037981 */ /* 0x004ea2000c1e9900 */
[----:B0-----:R-:W-:-:S05]  /*02b0*/  IMAD.WIDE R4, R0, 0x4, R4 ;  /* 0x0000000400047825 */ /* 0x001fca00078e0204 */
[----:B--2---:R-:W-:Y:S01]  /*02c0*/  STG.E desc[UR6][R4.64], R3 ;  /* 0x0000000304007986 */ /* 0x004fe2000c101906 */
[----:B------:R-:W-:Y:S05]  /*02d0*/  EXIT ;  /* 0x000000000000794d */ /* 0x000fea0003800000 */
.L_x_0:
[----:B------:R-:W-:-:S00]  /*02e0*/  BRA `(.L_x_0) ;  /* 0xfffffffc00fc7947 */ /* 0x000fc0000383ffff */
[----:B------:R-:W-:-:S00]  /*02f0*/  NOP ;  /* 0x0000000000007918 */ /* 0x000fc00000000000 */
        /* <DEDUP_REMOVED lines=8> */
.L_x_54:


//--------------------- .text.l2_normalize_f32    --------------------------
	.section	.text.l2_normalize_f32,"ax",@progbits
	.align	128
        .global         l2_normalize_f32
        .type           l2_normalize_f32,@function
        .size           l2_normalize_f32,(.L_x_52 - l2_normalize_f32)
        .other          l2_normalize_f32,@"STO_CUDA_ENTRY STV_DEFAULT"
l2_normalize_f32:
.text.l2_normalize_f32:
[----:B------:R-:W-:Y:S01]  /*0000*/  LDC R1, c[0x0][0x37c] ;  /* 0x0000df00ff017b82 */ /* 0x000fe20000000800 */
[----:B------:R-:W0:Y:S07]  /*0010*/  S2R R0, SR_TID.X ;  /* 0x0000000000007919 */ /* 0x000e2e0000002100 */
[----:B------:R-:W0:Y:S01]  /*0020*/  S2UR UR4, SR_CTAID.X ;  /* 0x00000000000479c3 */ /* 0x000e220000002500 */
[----:B------:R-:W1:Y:S07]  /*0030*/  LDCU UR5, c[0x0][0x388] ;  /* 0x00007100ff0577ac */ /* 0x000e6e0008000800 */
[----:B------:R-:W0:Y:S02]  /*0040*/  LDC R3, c[0x0][0x360] ;  /* 0x0000d800ff037b82 */ /* 0x000e240000000800 */
[----:B0-----:R-:W-:-:S05]  /*0050*/  IMAD R3, R3, UR4, R0 ;  /* 0x0000000403037c24 */ /* 0x001fca000f8e0200 */
[----:B-1----:R-:W-:-:S13]  /*0060*/  ISETP.GE.AND P0, PT, R3, UR5, PT ;  /* 0x0000000503007c0c */ /* 0x002fda000bf06270 */
[----:B------:R-:W-:Y:S05]  /*0070*/  @P0 EXIT ;  /* 0x000000000000094d */ /* 0x000fea0003800000 */
[----:B------:R-:W0:Y:S01]  /*0080*/  LDC R6, c[0x0][0x38c] ;  /* 0x0000e300ff067b82 */ /* 0x000e220000000800 */
[----:B------:R-:W1:Y:S01]  /*0090*/  LDCU.64 UR10, c[0x0][0x358] ;  /* 0x00006b00ff0a77ac */ /* 0x000e620008000a00 */
[----:B------:R-:W-:Y:S01]  /*00a0*/  HFMA2 R0, -RZ, RZ, 0, 0 ;  /* 0x00000000ff007431 */ /* 0x000fe200000001ff */
[----:B0-----:R-:W-:Y:S01]  /*00b0*/  ISETP.GE.AND P3, PT, R6, 0x1, PT ;  /* 0x000000010600780c */ /* 0x001fe20003f66270 */
[----:B------:R-:W-:-:S12]  /*00c0*/  IMAD R4, R3, R6, RZ ;  /* 0x0000000603047224 */ /* 0x000fd800078e02ff */
[----:B-1----:R-:W-:Y:S05]  /*00d0*/  @!P3 BRA `(.L_x_1) ;  /* 0x0000000400a4b947 */ /* 0x002fea0003800000 */
[C---:B------:R-:W-:Y:S02]  /*00e0*/  ISETP.GE.U32.AND P0, PT, R6.reuse, 0x10, PT ;  /* 0x000000100600780c */ /* 0x040fe40003f06070 */
[----:B------:R-:W-:Y:S02]  /*00f0*/  LOP3.LUT R22, R6, 0xf, RZ, 0xc0, !PT ;  /* 0x0000000f06167812 */ /* 0x000fe400078ec0ff */
[----:B------:R-:W-:Y:S02]  /*0100*/  MOV R0, RZ ;  /* 0x000000ff00007202 */ /* 0x000fe40000000f00 */
[----:B------:R-:W-:Y:S02]  /*0110*/  ISETP.NE.AND P1, PT, R22, RZ, PT ;  /* 0x000000ff1600720c */ /* 0x000fe40003f25270 */
[----:B------:R-:W-:-:S05]  /*0120*/  MOV R5, RZ ;  /* 0x000000ff00057202 */ /* 0x000fca0000000f00 */
[----:B------:R-:W-:Y:S06]  /*0130*/  @!P0 BRA `(.L_x_2) ;  /* 0x0000000000b88947 */ /* 0x000fec0003800000 */
[----:B------:R-:W0:Y:S01]  /*0140*/  LDCU.64 UR4, c[0x0][0x380] ;  /* 0x00007000ff0477ac */ /* 0x000e220008000a00 */
[----:B------:R-:W-:Y:S02]  /*0150*/  LOP3.LUT R5, R6, 0x7ffffff0, RZ, 0xc0, !PT ;  /* 0x7ffffff006057812 */ /* 0x000fe400078ec0ff */
[----:B------:R-:W-:Y:S02]  /*0160*/  MOV R0, RZ ;  /* 0x000000ff00007202 */ /* 0x000fe40000000f00 */
[----:B------:R-:W-:Y:S02]  /*0170*/  MOV R7, R4 ;  /* 0x0000000400077202 */ /* 0x000fe40000000f00 */
[----:B------:R-:W-:Y:S01]  /*0180*/  IADD3 R20, PT, PT, -R5, RZ, RZ ;  /* 0x000000ff05147210 */ /* 0x000fe20007ffe1ff */
[----:B0-----:R-:W-:-:S04]  /*0190*/  UIADD3 UR4, UP0, UPT, UR4, 0x20, URZ ;  /* 0x0000002004047890 */ /* 0x001fc8000ff1e0ff */
[----:B------:R-:W-:-:S12]  /*01a0*/  UIADD3.X UR5, UPT, UPT, URZ, UR5, URZ, UP0, !UPT ;  /* 0x00000005ff057290 */ /* 0x000fd800087fe4ff */
.L_x_3:
[----:B------:R-:W-:Y:S02]  /*01b0*/  MOV R2, UR4 ;  /* 0x0000000400027c02 */ /* 0x000fe40008000f00 */
[----:B------:R-:W-:-:S03]  /*01c0*/  MOV R3, UR5 ;  /* 0x0000000500037c02 */ /* 0x000fc60008000f00 */
[----:B------:R-:W-:-:S05]  /*01d0*/  IMAD.WIDE R2, R7, 0x4, R2 ;  /* 0x0000000407027825 */ /* 0x000fca00078e0202 */
[----:B------:R-:W2:Y:S04]  /*01e0*/  LDG.E R19, desc[UR10][R2.64+-0x20] ;  /* 0xffffe00a02137981 */ /* 0x000ea8000c1e1900 */
[----:B------:R-:W3:Y:S04]  /*01f0*/  LDG.E R21, desc[UR10][R2.64+-0x1c] ;  /* 0xffffe40a02157981 */ /* 0x000ee8000c1e1900 */
[----:B------:R-:W4:Y:S04]  /*0200*/  LDG.E R23, desc[UR10][R2.64+-0x18] ;  /* 0xffffe80a02177981 */ /* 0x000f28000c1e1900 */
[----:B------:R-:W5:Y:S04]  /*0210*/  LDG.E R25, desc[UR10][R2.64+-0x14] ;  /* 0xffffec0a02197981 */ /* 0x000f68000c1e1900 */
        /* <DEDUP_REMOVED lines=11> */
[----:B------:R-:W5:Y:S01]  /*02d0*/  LDG.E R18, desc[UR10][R2.64+0x1c] ;  /* 0x00001c0a02127981 */ /* 0x000f62000c1e1900 */
[----:B------:R-:W-:-:S02]  /*02e0*/  IADD3 R20, PT, PT, R20, 0x10, RZ ;  /* 0x0000001014147810 */ /* 0x000fc40007ffe0ff */
[----:B------:R-:W-:Y:S02]  /*02f0*/  IADD3 R7, PT, PT, R7, 0x10, RZ ;  /* 0x0000001007077810 */ /* 0x000fe40007ffe0ff */
[----:B------:R-:W-:Y:S01]  /*0300*/  ISETP.NE.AND P0, PT, R20, RZ, PT ;  /* 0x000000ff1400720c */ /* 0x000fe20003f05270 */
[----:B--2---:R-:W-:-:S04]  /*0310*/  FFMA R0, R19, R19, R0 ;  /* 0x0000001313007223 */ /* 0x004fc80000000000 */
[----:B---3--:R-:W-:-:S04]  /*0320*/  FFMA R0, R21, R21, R0 ;  /* 0x0000001515007223 */ /* 0x008fc80000000000 */
[----:B----4-:R-:W-:-:S04]  /*0330*/  FFMA R0, R23, R23, R0 ;  /* 0x0000001717007223 */ /* 0x010fc80000000000 */
[----:B-----5:R-:W-:-:S04]  /*0340*/  FFMA R0, R25, R25, R0 ;  /* 0x0000001919007223 */ /* 0x020fc80000000000 */
[----:B------:R-:W-:-:S04]  /*0350*/  FFMA R0, R27, R27, R0 ;  /* 0x0000001b1b007223 */ /* 0x000fc80000000000 */
        /* <DEDUP_REMOVED lines=10> */
[----:B------:R-:W-:Y:S01]  /*0400*/  FFMA R0, R18, R18, R9 ;  /* 0x0000001212007223 */ /* 0x000fe20000000009 */
[----:B------:R-:W-:Y:S06]  /*0410*/  @P0 BRA `(.L_x_3) ;  /* 0xfffffffc00640947 */ /* 0x000fec000383ffff */
.L_x_2:
[----:B------:R-:W-:Y:S05]  /*0420*/  @!P1 BRA `(.L_x_1) ;  /* 0x0000000000d09947 */ /* 0x000fea0003800000 */
[----:B------:R-:W-:Y:S02]  /*0430*/  ISETP.GE.U32.AND P0, PT, R22, 0x8, PT ;  /* 0x000000081600780c */ /* 0x000fe40003f06070 */
[----:B------:R-:W-:-:S04]  /*0440*/  LOP3.LUT R10, R6, 0x7, RZ, 0xc0, !PT ;  /* 0x00000007060a7812 */ /* 0x000fc800078ec0ff */
[----:B------:R-:W-:-:S07]  /*0450*/  ISETP.NE.AND P1, PT, R10, RZ, PT ;  /* 0x000000ff0a00720c */ /* 0x000fce0003f25270 */
[----:B------:R-:W-:Y:S06]  /*0460*/  @!P0 BRA `(.L_x_4) ;  /* 0x0000000000508947 */ /* 0x000fec0003800000 */
[----:B------:R-:W0:Y:S01]  /*0470*/  LDC.64 R2, c[0x0][0x380] ;  /* 0x0000e000ff027b82 */ /* 0x000e220000000a00 */
[----:B------:R-:W-:-:S05]  /*0480*/  IADD3 R7, PT, PT, R4, R5, RZ ;  /* 0x0000000504077210 */ /* 0x000fca0007ffe0ff */
[----:B0-----:R-:W-:-:S05]  /*0490*/  IMAD.WIDE R2, R7, 0x4, R2 ;  /* 0x0000000407027825 */ /* 0x001fca00078e0202 */
[----:B------:R-:W2:Y:S04]  /*04a0*/  LDG.E R7, desc[UR10][R2.64] ;  /* 0x0000000a02077981 */ /* 0x000ea8000c1e1900 */
[----:B------:R-:W3:Y:S04]  /*04b0*/  LDG.E R9, desc[UR10][R2.64+0x4] ;  /* 0x0000040a02097981 */ /* 0x000ee8000c1e1900 */
[----:B------:R-:W4:Y:S04]  /*04c0*/  LDG.E R11, desc[UR10][R2.64+0x8] ;  /* 0x0000080a020b7981 */ /* 0x000f28000c1e1900 */
[----:B------:R-:W5:Y:S04]  /*04d0*/  LDG.E R13, desc[UR10][R2.64+0xc] ;  /* 0x00000c0a020d7981 */ /* 0x000f68000c1e1900 */
[----:B------:R-:W5:Y:S04]  /*04e0*/  LDG.E R15, desc[UR10][R2.64+0x10] ;  /* 0x0000100a020f7981 */ /* 0x000f68000c1e1900 */
[----:B------:R-:W5:Y:S04]  /*04f0*/  LDG.E R17, desc[UR10][R2.64+0x14] ;  /* 0x0000140a02117981 */ /* 0x000f68000c1e1900 */
[----:B------:R-:W5:Y:S04]  /*0500*/  LDG.E R19, desc[UR10][R2.64+0x18] ;  /* 0x0000180a02137981 */ /* 0x000f68000c1e1900 */
[----:B------:R-:W5:Y:S01]  /*0510*/  LDG.E R21, desc[UR10][R2.64+0x1c] ;  /* 0x00001c0a02157981 */ /* 0x000f62000c1e1900 */
[----:B------:R-:W-:Y:S01]  /*0520*/  IADD3 R5, PT, PT, R5, 0x8, RZ ;  /* 0x0000000805057810 */ /* 0x000fe20007ffe0ff */
[----:B--2---:R-:W-:-:S04]  /*0530*/  FFMA R0, R7, R7, R0 ;  /* 0x0000000707007223 */ /* 0x004fc80000000000 */
[----:B---3--:R-:W-:-:S04]  /*0540*/  FFMA R0, R9, R9, R0 ;  /* 0x0000000909007223 */ /* 0x008fc80000000000 */
[----:B----4-:R-:W-:-:S04]  /*0550*/  FFMA R0, R11, R11, R0 ;  /* 0x0000000b0b007223 */ /* 0x010fc80000000000 */
[----:B-----5:R-:W-:-:S04]  /*0560*/  FFMA R0, R13, R13, R0 ;  /* 0x0000000d0d007223 */ /* 0x020fc80000000000 */
[----:B------:R-:W-:-:S04]  /*0570*/  FFMA R0, R15, R15, R0 ;  /* 0x0000000f0f007223 */ /* 0x000fc80000000000 */
[----:B------:R-:W-:-:S04]  /*0580*/  FFMA R0, R17, R17, R0 ;  /* 0x0000001111007223 */ /* 0x000fc80000000000 */
[----:B------:R-:W-:-:S04]  /*0590*/  FFMA R0, R19, R19, R0 ;  /* 0x0000001313007223 */ /* 0x000fc80000000000 */
[----:B------:R-:W-:-:S07]  /*05a0*/  FFMA R0, R21, R21, R0 ;  /* 0x0000001515007223 */ /* 0x000fce0000000000 */
.L_x_4:
        /* <DEDUP_REMOVED lines=11> */
[----:B------:R-:W5:Y:S01]  /*0660*/  LDG.E R13, desc[UR10][R2.64+0xc] ;  /* 0x00000c0a020d7981 */ /* 0x000f62000c1e1900 */
[----:B------:R-:W-:Y:S01]  /*0670*/  IADD3 R5, PT, PT, R5, 0x4, RZ ;  /* 0x0000000405057810 */ /* 0x000fe20007ffe0ff */
[----:B--2---:R-:W-:-:S04]  /*0680*/  FFMA R0, R7, R7, R0 ;  /* 0x0000000707007223 */ /* 0x004fc80000000000 */
[----:B---3--:R-:W-:-:S04]  /*0690*/  FFMA R0, R9, R9, R0 ;  /* 0x0000000909007223 */ /* 0x008fc80000000000 */
[----:B----4-:R-:W-:-:S04]  /*06a0*/  FFMA R0, R11, R11, R0 ;  /* 0x0000000b0b007223 */ /* 0x010fc80000000000 */
[----:B-----5:R-:W-:-:S07]  /*06b0*/  FFMA R0, R13, R13, R0 ;  /* 0x0000000d0d007223 */ /* 0x020fce0000000000 */
.L_x_5:
[----:B------:R-:W-:Y:S05]  /*06c0*/  @!P1 BRA `(.L_x_1) ;  /* 0x0000000000289947 */ /* 0x000fea0003800000 */
[----:B------:R-:W0:Y:S01]  /*06d0*/  LDC.64 R6, c[0x0][0x380] ;  /* 0x0000e000ff067b82 */ /* 0x000e220000000a00 */
[----:B------:R-:W-:Y:S02]  /*06e0*/  IADD3 R5, PT, PT, R4, R5, RZ ;  /* 0x0000000504057210 */ /* 0x000fe40007ffe0ff */
[----:B------:R-:W-:-:S07]  /*06f0*/  IADD3 R8, PT, PT, -R8, RZ, RZ ;  /* 0x000000ff08087210 */ /* 0x000fce0007ffe1ff */
.L_x_6:
[----:B0-----:R-:W-:-:S06]  /*0700*/  IMAD.WIDE R2, R5, 0x4, R6 ;  /* 0x0000000405027825 */ /* 0x001fcc00078e0206 */
[----:B------:R-:W2:Y:S01]  /*0710*/  LDG.E R3, desc[UR10][R2.64] ;  /* 0x0000000a02037981 */ /* 0x000ea2000c1e1900 */
[----:B------:R-:W-:Y:S02]  /*0720*/  IADD3 R8, PT, PT, R8, 0x1, RZ ;  /* 0x0000000108087810 */ /* 0x000fe40007ffe0ff */
[----:B------:R-:W-:Y:S02]  /*0730*/  IADD3 R5, PT, PT, R5, 0x1, RZ ;  /* 0x0000000105057810 */ /* 0x000fe40007ffe0ff */
[----:B------:R-:W-:Y:S01]  /*0740*/  ISETP.NE.AND P0, PT, R8, RZ, PT ;  /* 0x000000ff0800720c */ /* 0x000fe20003f05270 */
[----:B--2---:R-:W-:-:S12]  /*0750*/  FFMA R0, R3, R3, R0 ;  /* 0x0000000303007223 */ /* 0x004fd80000000000 */
[----:B------:R-:W-:Y:S05]  /*0760*/  @P0 BRA `(.L_x_6) ;  /* 0xfffffffc00e40947 */ /* 0x000fea000383ffff */
.L_x_1:
[----:B------:R-:W0:Y:S01]  /*0770*/  LDCU UR4, c[0x0][0x390] ;  /* 0x00007200ff0477ac */ /* 0x000e220008000800 */
[----:B------:R-:W-:Y:S01]  /*0780*/  BSSY.RECONVERGENT B0, `(.L_x_7) ;  /* 0x000000e000007945 */ /* 0x000fe20003800200 */
[----:B0-----:R-:W-:-:S04]  /*0790*/  FADD R3, R0, UR4 ;  /* 0x0000000400037e21 */ /* 0x001fc80008000000 */
[----:B------:R0:W1:Y:S01]  /*07a0*/  MUFU.RSQ R0, R3 ;  /* 0x0000000300007308 */ /* 0x0000620000001400 */
[----:B------:R-:W-:-:S04]  /*07b0*/  IADD3 R2, PT, PT, R3, -0xd000000, RZ ;  /* 0xf300000003027810 */ /* 0x000fc80007ffe0ff */
[----:B------:R-:W-:-:S13]  /*07c0*/  ISETP.GT.U32.AND P0, PT, R2, 0x727fffff, PT ;  /* 0x727fffff0200780c */ /* 0x000fda0003f04070 */
[----:B01----:R-:W-:Y:S05]  /*07d0*/  @!P0 BRA `(.L_x_8) ;  /* 0x0000000000108947 */ /* 0x003fea0003800000 */
[----:B------:R-:W-:-:S07]  /*07e0*/  MOV R8, 0x800 ;  /* 0x0000080000087802 */ /* 0x000fce0000000f00 */
[----:B------:R-:W-:Y:S05]  /*07f0*/  CALL.REL.NOINC `($__internal_1_$__cuda_sm20_sqrt_rn_f32_slowpath) ;  /* 0x0000000c00487944 */ /* 0x000fea0003c00000 */
[----:B------:R-:W-:Y:S01]  /*0800*/  MOV R2, R0 ;  /* 0x0000000000027202 */ /* 0x000fe20000000f00 */
[----:B------:R-:W-:Y:S06]  /*0810*/  BRA `(.L_x_9) ;  /* 0x0000000000107947 */ /* 0x000fec0003800000 */
.L_x_8:
[----:B------:R-:W-:Y:S01]  /*0820*/  FMUL.FTZ R2, R3, R0 ;  /* 0x0000000003027220 */ /* 0x000fe20000410000 */
[----:B------:R-:W-:-:S03]  /*0830*/  FMUL.FTZ R0, R0, 0.5 ;  /* 0x3f00000000007820 */ /* 0x000fc60000410000 */
[----:B------:R-:W-:-:S04]  /*0840*/  FFMA R3, -R2, R2, R3 ;  /* 0x0000000202037223 */ /* 0x000fc80000000103 */
[----:B------:R-:W-:-:S07]  /*0850*/  FFMA R2, R3, R0, R2 ;  /* 0x0000000003027223 */ /* 0x000fce0000000002 */
.L_x_9:
[----:B------:R-:W-:Y:S05]  /*0860*/  BSYNC.RECONVERGENT B0 ;  /* 0x0000000000007941 */ /* 0x000fea0003800200 */
.L_x_7:
[C---:B------:R-:W-:Y:S01]  /*0870*/  IADD3 R0, PT, PT, R2.reuse, 0x1800000, RZ ;  /* 0x0180000002007810 */ /* 0x040fe20007ffe0ff */
[----:B------:R-:W-:Y:S01]  /*0880*/  BSSY.RECONVERGENT B0, `(.L_x_10) ;  /* 0x000000d000007945 */ /* 0x000fe20003800200 */
[----:B------:R-:W-:Y:S02]  /*0890*/  FSETP.GT.AND P4, PT, R2, RZ, PT ;  /* 0x000000ff0200720b */ /* 0x000fe40003f84000 */
[----:B------:R-:W-:-:S04]  /*08a0*/  LOP3.LUT R0, R0, 0x7f800000, RZ, 0xc0, !PT ;  /* 0x7f80000000007812 */ /* 0x000fc800078ec0ff */
[----:B------:R-:W-:-:S13]  /*08b0*/  ISETP.GT.U32.AND P0, PT, R0, 0x1ffffff, PT ;  /* 0x01ffffff0000780c */ /* 0x000fda0003f04070 */
[----:B------:R-:W-:Y:S05]  /*08c0*/  @P0 BRA `(.L_x_11) ;  /* 0x0000000000100947 */ /* 0x000fea0003800000 */
[----:B------:R-:W-:-:S07]  /*08d0*/  MOV R6, 0x8f0 ;  /* 0x000008f000067802 */ /* 0x000fce0000000f00 */
[----:B------:R-:W-:Y:S05]  /*08e0*/  CALL.REL.NOINC `($__internal_0_$__cuda_sm20_rcp_rn_f32_slowpath) ;  /* 0x00000008003c7944 */ /* 0x000fea0003c00000 */
[----:B------:R-:W-:Y:S01]  /*08f0*/  MOV R0, R3 ;  /* 0x0000000300007202 */ /* 0x000fe20000000f00 */
[----:B------:R-:W-:Y:S06]  /*0900*/  BRA `(.L_x_12) ;  /* 0x0000000000107947 */ /* 0x000fec0003800000 */
.L_x_11:
[----:B------:R-:W0:Y:S02]  /*0910*/  MUFU.RCP R3, R2 ;  /* 0x0000000200037308 */ /* 0x000e240000001000 */
[----:B0-----:R-:W-:-:S04]  /*0920*/  FFMA R0, R3, R2, -1 ;  /* 0xbf80000003007423 */ /* 0x001fc80000000002 */
[----:B------:R-:W-:-:S04]  /*0930*/  FADD.FTZ R0, -R0, -RZ ;  /* 0x800000ff00007221 */ /* 0x000fc80000010100 */
[----:B------:R-:W-:-:S07]  /*0940*/  FFMA R0, R3, R0, R3 ;  /* 0x0000000003007223 */ /* 0x000fce0000000003 */
.L_x_12:
[----:B------:R-:W-:Y:S05]  /*0950*/  BSYNC.RECONVERGENT B0 ;  /* 0x0000000000007941 */ /* 0x000fea0003800200 */
.L_x_10:
[----:B------:R-:W-:Y:S05]  /*0960*/  @!P3 EXIT ;  /* 0x000000000000b94d */ /* 0x000fea0003800000 */
[----:B------:R-:W0:Y:S01]  /*0970*/  LDCU UR5, c[0x0][0x38c] ;  /* 0x00007180ff0577ac */ /* 0x000e220008000800 */
[----:B------:R-:W-:Y:S01]  /*0980*/  FSEL R0, R0, RZ, P4 ;  /* 0x000000ff00007208 */ /* 0x000fe20002000000 */
[----:B------:R-:W-:Y:S01]  /*0990*/  UMOV UR4, URZ ;  /* 0x000000ff00047c82 */ /* 0x000fe20008000000 */
[----:B0-----:R-:W-:Y:S02]  /*09a0*/  UISETP.GE.U32.AND UP0, UPT, UR5, 0x10, UPT ;  /* 0x000000100500788c */ /* 0x001fe4000bf06070 */
[----:B------:R-:W-:-:S06]  /*09b0*/  ULOP3.LUT UR9, UR5, 0xf, URZ, 0xc0, !UPT ;  /* 0x0000000f05097892 */ /* 0x000fcc000f8ec0ff */
[----:B------:R-:W-:Y:S01]  /*09c0*/  ISETP.NE.AND P0, PT, RZ, UR9, PT ;  /* 0x00000009ff007c0c */ /* 0x000fe2000bf05270 */
[----:B------:R-:W-:-:S12]  /*09d0*/  BRA.U !UP0, `(.L_x_13) ;  /* 0x0000000108f47547 */ /* 0x000fd8000b800000 */
[----:B------:R-:W0:Y:S01]  /*09e0*/  LDCU.64 UR6, c[0x0][0x380] ;  /* 0x00007000ff0677ac */ /* 0x000e220008000a00 */
[----:B------:R-:W-:Y:S01]  /*09f0*/  IMAD.MOV.U32 R5, RZ, RZ, R4 ;  /* 0x000000ffff057224 */ /* 0x000fe200078e0004 */
[----:B------:R-:W-:-:S04]  /*0a00*/  ULOP3.LUT UR4, UR5, 0x7ffffff0, URZ, 0xc0, !UPT ;  /* 0x7ffffff005047892 */ /* 0x000fc8000f8ec0ff */
[----:B------:R-:W-:Y:S02]  /*0a10*/  UIADD3 UR8, UPT, UPT, -UR4, URZ, URZ ;  /* 0x000000ff04087290 */ /* 0x000fe4000fffe1ff */
[----:B0-----:R-:W-:-:S04]  /*0a20*/  UIADD3 UR6, UP0, UPT, UR6, 0x20, URZ ;  /* 0x0000002006067890 */ /* 0x001fc8000ff1e0ff */
[----:B------:R-:W-:-:S12]  /*0a30*/  UIADD3.X UR7, UPT, UPT, URZ, UR7, URZ, UP0, !UPT ;  /* 0x00000007ff077290 */ /* 0x000fd800087fe4ff */
.L_x_14:
[----:B-1----:R-:W-:Y:S02]  /*0a40*/  MOV R2, UR6 ;  /* 0x0000000600027c02 */ /* 0x002fe40008000f00 */
        /* <DEDUP_REMOVED lines=18> */
[----:B------:R-:W-:Y:S01]  /*0b70*/  UIADD3 UR8, UPT, UPT, UR8, 0x10, URZ ;  /* 0x0000001008087890 */ /* 0x000fe2000fffe0ff */
[----:B------:R-:W-:-:S03]  /*0b80*/  IADD3 R5, PT, PT, R5, 0x10, RZ ;  /* 0x0000001005057810 */ /* 0x000fc60007ffe0ff */
[----:B------:R-:W-:Y:S01]  /*0b90*/  UISETP.NE.AND UP0, UPT, UR8, URZ, UPT ;  /* 0x000000ff0800728c */ /* 0x000fe2000bf05270 */
[C---:B--2---:R-:W-:Y:S01]  /*0ba0*/  FMUL R21, R0.reuse, R21 ;  /* 0x0000001500157220 */ /* 0x044fe20000400000 */
[----:B---3--:R-:W-:-:S04]  /*0bb0*/  FMUL R23, R0, R23 ;  /* 0x0000001700177220 */ /* 0x008fc80000400000 */
[----:B------:R0:W-:Y:S01]  /*0bc0*/  STG.E desc[UR10][R2.64+-0x20], R21 ;  /* 0xffffe01502007986 */ /* 0x0001e2000c10190a */
[----:B----4-:R-:W-:-:S03]  /*0bd0*/  FMUL R25, R0, R25 ;  /* 0x0000001900197220 */ /* 0x010fc60000400000 */
[----:B------:R1:W-:Y:S01]  /*0be0*/  STG.E desc[UR10][R2.64+-0x1c], R23 ;  /* 0xffffe41702007986 */ /* 0x0003e2000c10190a */
[----:B-----5:R-:W-:-:S03]  /*0bf0*/  FMUL R27, R0, R27 ;  /* 0x0000001b001b7220 */ /* 0x020fc60000400000 */
[----:B------:R1:W-:Y:S01]  /*0c00*/  STG.E desc[UR10][R2.64+-0x18], R25 ;  /* 0xffffe81902007986 */ /* 0x0003e2000c10190a */
[----:B------:R-:W-:-:S03]  /*0c10*/  FMUL R29, R0, R29 ;  /* 0x0000001d001d7220 */ /* 0x000fc60000400000 */
[----:B------:R1:W-:Y:S01]  /*0c20*/  STG.E desc[UR10][R2.64+-0x14], R27 ;  /* 0xffffec1b02007986 */ /* 0x0003e2000c10190a */
[----:B------:R-:W-:-:S03]  /*0c30*/  FMUL R6, R0, R6 ;  /* 0x0000000600067220 */ /* 0x000fc60000400000 */
[----:B------:R1:W-:Y:S01]  /*0c40*/  STG.E desc[UR10][R2.64+-0x10], R29 ;  /* 0xfffff01d02007986 */ /* 0x0003e2000c10190a */
[----:B0-----:R-:W-:-:S03]  /*0c50*/  FMUL R21, R0, R8 ;  /* 0x0000000800157220 */ /* 0x001fc60000400000 */
[----:B------:R1:W-:Y:S01]  /*0c60*/  STG.E desc[UR10][R2.64+-0xc], R6 ;  /* 0xfffff40602007986 */ /* 0x0003e2000c10190a */
[----:B------:R-:W-:-:S03]  /*0c70*/  FMUL R10, R0, R10 ;  /* 0x0000000a000a7220 */ /* 0x000fc60000400000 */
        /* <DEDUP_REMOVED lines=16> */
[----:B------:R1:W-:Y:S04]  /*0d80*/  STG.E desc[UR10][R2.64+0x18], R11 ;  /* 0x0000180b02007986 */ /* 0x0003e8000c10190a */
[----:B------:R1:W-:Y:S01]  /*0d90*/  STG.E desc[UR10][R2.64+0x1c], R9 ;  /* 0x00001c0902007986 */ /* 0x0003e2000c10190a */
[----:B------:R-:W-:Y:S05]  /*0da0*/  BRA.U UP0, `(.L_x_14) ;  /* 0xfffffffd00247547 */ /* 0x000fea000b83ffff */
.L_x_13:
[----:B------:R-:W-:Y:S05]  /*0db0*/  @!P0 EXIT ;  /* 0x000000000000894d */ /* 0x000fea0003800000 */
[----:B------:R-:W-:Y:S02]  /*0dc0*/  UISETP.GE.U32.AND UP0, UPT, UR9, 0x8, UPT ;  /* 0x000000080900788c */ /* 0x000fe4000bf06070 */
[----:B------:R-:W-:-:S06]  /*0dd0*/  ULOP3.LUT UR6, UR5, 0x7, URZ, 0xc0, !UPT ;  /* 0x0000000705067892 */ /* 0x000fcc000f8ec0ff */
[----:B------:R-:W-:Y:S01]  /*0de0*/  ISETP.NE.AND P0, PT, RZ, UR6, PT ;  /* 0x00000006ff007c0c */ /* 0x000fe2000bf05270 */
[----:B------:R-:W-:-:S12]  /*0df0*/  BRA.U !UP0, `(.L_x_15) ;  /* 0x0000000108707547 */ /* 0x000fd8000b800000 */
[----:B-1----:R-:W0:Y:S01]  /*0e00*/  LDC.64 R2, c[0x0][0x380] ;  /* 0x0000e000ff027b82 */ /* 0x002e220000000a00 */
[----:B------:R-:W-:-:S05]  /*0e10*/  IADD3 R5, PT, PT, R4, UR4, RZ ;  /* 0x0000000404057c10 */ /* 0x000fca000fffe0ff */
        /* <DEDUP_REMOVED lines=9> */
[----:B------:R-:W-:Y:S01]  /*0eb0*/  UIADD3 UR4, UPT, UPT, UR4, 0x8, URZ ;  /* 0x0000000804047890 */ /* 0x000fe2000fffe0ff */
        /* <DEDUP_REMOVED lines=15> */
[----:B------:R0:W-:Y:S02]  /*0fb0*/  STG.E desc[UR10][R2.64+0x1c], R19 ;  /* 0x00001c1302007986 */ /* 0x0001e4000c10190a */
.L_x_15:
[----:B------:R-:W-:Y:S05]  /*0fc0*/  @!P0 EXIT ;  /* 0x000000000000894d */ /* 0x000fea0003800000 */
[----:B------:R-:W-:Y:S02]  /*0fd0*/  UISETP.GE.U32.AND UP0, UPT, UR6, 0x4, UPT ;  /* 0x000000040600788c */ /* 0x000fe4000bf06070 */
[----:B------:R-:W-:-:S06]  /*0fe0*/  ULOP3.LUT UR5, UR5, 0x3, URZ, 0xc0, !UPT ;  /* 0x0000000305057892 */ /* 0x000fcc000f8ec0ff */
[----:B------:R-:W-:Y:S01]  /*0ff0*/  ISETP.NE.AND P0, PT, RZ, UR5, PT ;  /* 0x00000005ff007c0c */ /* 0x000fe2000bf05270 */
[----:B------:R-:W-:-:S12]  /*1000*/  BRA.U !UP0, `(.L_x_16) ;  /* 0x0000000108407547 */ /* 0x000fd8000b800000 */
[----:B01----:R-:W0:Y:S01]  /*1010*/  LDC.64 R2, c[0x0][0x380] ;  /* 0x0000e000ff027b82 */ /* 0x003e220000000a00 */
[----:B------:R-:W-:-:S05]  /*1020*/  IADD3 R5, PT, PT, R4, UR4, RZ ;  /* 0x0000000404057c10 */ /* 0x000fca000fffe0ff */
[----:B0-----:R-:W-:-:S05]  /*1030*/  IMAD.WIDE R2, R5, 0x4, R2 ;  /* 0x0000000405027825 */ /* 0x001fca00078e0202 */
[----:B------:R-:W2:Y:S04]  /*1040*/  LDG.E R5, desc[UR10][R2.64] ;  /* 0x0000000a02057981 */ /* 0x000ea8000c1e1900 */
[----:B------:R-:W3:Y:S04]  /*1050*/  LDG.E R7, desc[UR10][R2.64+0x4] ;  /* 0x0000040a02077981 */ /* 0x000ee8000c1e1900 */
[----:B------:R-:W4:Y:S04]  /*1060*/  LDG.E R9, desc[UR10][R2.64+0x8] ;  /* 0x0000080a02097981 */ /* 0x000f28000c1e1900 */
        /* <DEDUP_REMOVED lines=8> */
[----:B------:R2:W-:Y:S04]  /*10f0*/  STG.E desc[UR10][R2.64+0x8], R9 ;  /* 0x0000080902007986 */ /* 0x0005e8000c10190a */
[----:B------:R2:W-:Y:S02]  /*1100*/  STG.E desc[UR10][R2.64+0xc], R11 ;  /* 0x00000c0b02007986 */ /* 0x0005e4000c10190a */
.L_x_16:
[----:B------:R-:W-:Y:S05]  /*1110*/  @!P0 EXIT ;  /* 0x000000000000894d */ /* 0x000fea0003800000 */
[----:B012---:R-:W0:Y:S01]  /*1120*/  LDC.64 R6, c[0x0][0x380] ;  /* 0x0000e000ff067b82 */ /* 0x007e220000000a00 */
[----:B------:R-:W-:Y:S01]  /*1130*/  IADD3 R5, PT, PT, R4, UR4, RZ ;  /* 0x0000000404057c10 */ /* 0x000fe2000fffe0ff */
[----:B------:R-:W-:-:S12]  /*1140*/  UIADD3 UR5, UPT, UPT, -UR5, URZ, URZ ;  /* 0x000000ff05057290 */ /* 0x000fd8000fffe1ff */
.L_x_17:
[----:B01----:R-:W-:-:S05]  /*1150*/  IMAD.WIDE R2, R5, 0x4, R6 ;  /* 0x0000000405027825 */ /* 0x003fca00078e0206 */
[----:B------:R-:W2:Y:S01]  /*1160*/  LDG.E R9, desc[UR10][R2.64] ;  /* 0x0000000a02097981 */ /* 0x000ea2000c1e1900 */
[----:B------:R-:W-:Y:S01]  /*1170*/  UIADD3 UR5, UPT, UPT, UR5, 0x1, URZ ;  /* 0x0000000105057890 */ /* 0x000fe2000fffe0ff */
[----:B------:R-:W-:-:S03]  /*1180*/  IADD3 R5, PT, PT, R5, 0x1, RZ ;  /* 0x0000000105057810 */ /* 0x000fc60007ffe0ff */
[----:B------:R-:W-:Y:S01]  /*1190*/  UISETP.NE.AND UP0, UPT, UR5, URZ, UPT ;  /* 0x000000ff0500728c */ /* 0x000fe2000bf05270 */
[----:B--2---:R-:W-:-:S05]  /*11a0*/  FMUL R9, R0, R9 ;  /* 0x0000000900097220 */ /* 0x004fca0000400000 */
[----:B------:R1:W-:Y:S03]  /*11b0*/  STG.E desc[UR10][R2.64], R9 ;  /* 0x0000000902007986 */ /* 0x0003e6000c10190a */
[----:B------:R-:W-:Y:S05]  /*11c0*/  BRA.U UP0, `(.L_x_17) ;  /* 0xfffffffd00e07547 */ /* 0x000fea000b83ffff */
[----:B------:R-:W-:Y:S05]  /*11d0*/  EXIT ;  /* 0x000000000000794d */ /* 0x000fea0003800000 */
        .weak           $__internal_0_$__cuda_sm20_rcp_rn_f32_slowpath
        .type           $__internal_0_$__cuda_sm20_rcp_rn_f32_slowpath,@function
        .size           $__internal_0_$__cuda_sm20_rcp_rn_f32_slowpath,($__internal_1_$__cuda_sm20_sqrt_rn_f32_slowpath - $__internal_0_$__cuda_sm20_rcp_rn_f32_slowpath)
$__internal_0_$__cuda_sm20_rcp_rn_f32_slowpath:
[----:B------:R-:W-:Y:S01]  /*11e0*/  SHF.L.U32 R0, R2, 0x1, RZ ;  /* 0x0000000102007819 */ /* 0x000fe200000006ff */
[----:B------:R-:W-:Y:S03]  /*11f0*/  BSSY.RECONVERGENT B1, `(.L_x_18) ;  /* 0x0000030000017945 */ /* 0x000fe60003800200 */
[----:B------:R-:W-:-:S04]  /*1200*/  SHF.R.U32.HI R7, RZ, 0x18, R0 ;  /* 0x00000018ff077819 */ /* 0x000fc80000011600 */
[----:B------:R-:W-:-:S13]  /*1210*/  ISETP.NE.U32.AND P0, PT, R7, RZ, PT ;  /* 0x000000ff0700720c */ /* 0x000fda0003f05070 */
[----:B------:R-:W-:Y:S05]  /*1220*/  @P0 BRA `(.L_x_19) ;  /* 0x0000000000280947 */ /* 0x000fea0003800000 */
[----:B------:R-:W-:-:S04]  /*1230*/  SHF.L.U32 R0, R2, 0x1, RZ ;  /* 0x0000000102007819 */ /* 0x000fc800000006ff */
[----:B------:R-:W-:-:S13]  /*1240*/  ISETP.NE.AND P0, PT, R0, RZ, PT ;  /* 0x000000ff0000720c */ /* 0x000fda0003f05270 */
[----:B------:R-:W-:Y:S01]  /*1250*/  @P0 FFMA R5, R2, 1.84467440737095516160e+19, RZ ;  /* 0x5f80000002050823 */ /* 0x000fe200000000ff */
[----:B------:R-:W-:Y:S08]  /*1260*/  @!P0 MUFU.RCP R3, R2 ;  /* 0x0000000200038308 */ /* 0x000ff00000001000 */
[----:B------:R-:W0:Y:S02]  /*1270*/  @P0 MUFU.RCP R0, R5 ;  /* 0x0000000500000308 */ /* 0x000e240000001000 */
[----:B0-----:R-:W-:-:S04]  /*1280*/  @P0 FFMA R7, R5, R0, -1 ;  /* 0xbf80000005070423 */ /* 0x001fc80000000000 */
[----:B------:R-:W-:-:S04]  /*1290*/  @P0 FADD.FTZ R7, -R7, -RZ ;  /* 0x800000ff07070221 */ /* 0x000fc80000010100 */
[----:B------:R-:W-:-:S04]  /*12a0*/  @P0 FFMA R0, R0, R7, R0 ;  /* 0x0000000700000223 */ /* 0x000fc80000000000 */
[----:B------:R-:W-:Y:S01]  /*12b0*/  @P0 FFMA R3, R0, 1.84467440737095516160e+19, RZ ;  /* 0x5f80000000030823 */ /* 0x000fe200000000ff */
[----:B------:R-:W-:Y:S06]  /*12c0*/  BRA `(.L_x_20) ;  /* 0x0000000000887947 */ /* 0x000fec0003800000 */
.L_x_19:
[----:B------:R-:W-:-:S04]  /*12d0*/  IADD3 R9, PT, PT, R7, -0xfd, RZ ;  /* 0xffffff0307097810 */ /* 0x000fc80007ffe0ff */
[----:B------:R-:W-:-:S13]  /*12e0*/  ISETP.GT.U32.AND P0, PT, R9, 0x1, PT ;  /* 0x000000010900780c */ /* 0x000fda0003f04070 */
[----:B------:R-:W-:Y:S05]  /*12f0*/  @P0 BRA `(.L_x_21) ;  /* 0x0000000000780947 */ /* 0x000fea0003800000 */
[----:B------:R-:W-:Y:S01]  /*1300*/  LOP3.LUT R0, R2, 0x7fffff, RZ, 0xc0, !PT ;  /* 0x007fffff02007812 */ /* 0x000fe200078ec0ff */
[----:B------:R-:W-:-:S03]  /*1310*/  HFMA2 R10, -RZ, RZ, 0, 1.78813934326171875e-07 ;  /* 0x00000003ff0a7431 */ /* 0x000fc600000001ff */
[----:B------:R-:W-:-:S04]  /*1320*/  LOP3.LUT R0, R0, 0x3f800000, RZ, 0xfc, !PT ;  /* 0x3f80000000007812 */ /* 0x000fc800078efcff */
[----:B------:R-:W0:Y:S01]  /*1330*/  MUFU.RCP R3, R0 ;  /* 0x0000000000037308 */ /* 0x000e220000001000 */
[----:B------:R-:W-:Y:S01]  /*1340*/  SHF.L.U32 R10, R10, R9, RZ ;  /* 0x000000090a0a7219 */ /* 0x000fe200000006ff */
[----:B0-----:R-:W-:-:S04]  /*1350*/  FFMA R5, R0, R3, -1 ;  /* 0xbf80000000057423 */ /* 0x001fc80000000003 */
[----:B------:R-:W-:-:S04]  /*1360*/  FADD.FTZ R8, -R5, -RZ ;  /* 0x800000ff05087221 */ /* 0x000fc80000010100 */
[CCC-:B------:R-:W-:Y:S01]  /*1370*/  FFMA.RM R5, R3.reuse, R8.reuse, R3.reuse ;  /* 0x0000000803057223 */ /* 0x1c0fe20000004003 */
[----:B------:R-:W-:-:S04]  /*1380*/  FFMA.RP R8, R3, R8, R3 ;  /* 0x0000000803087223 */ /* 0x000fc80000008003 */
[C---:B------:R-:W-:Y:S02]  /*1390*/  LOP3.LUT R3, R5.reuse, 0x7fffff, RZ, 0xc0, !PT ;  /* 0x007fffff05037812 */ /* 0x040fe400078ec0ff */
[----:B------:R-:W-:Y:S02]  /*13a0*/  FSETP.NEU.FTZ.AND P0, PT, R5, R8, PT ;  /* 0x000000080500720b */ /* 0x000fe40003f1d000 */
[----:B------:R-:W-:Y:S02]  /*13b0*/  LOP3.LUT R3, R3, 0x800000, RZ, 0xfc, !PT ;  /* 0x0080000003037812 */ /* 0x000fe400078efcff */
[----:B------:R-:W-:Y:S02]  /*13c0*/  SEL R5, RZ, 0xffffffff, !P0 ;  /* 0xffffffffff057807 */ /* 0x000fe40004000000 */
[----:B------:R-:W-:-:S03]  /*13d0*/  LOP3.LUT R10, R10, R3, RZ, 0xc0, !PT ;  /* 0x000000030a0a7212 */ /* 0x000fc600078ec0ff */
[----:B------:R-:W-:Y:S01]  /*13e0*/  IMAD.MOV R0, RZ, RZ, -R5 ;  /* 0x000000ffff007224 */ /* 0x000fe200078e0a05 */
[----:B------:R-:W-:-:S04]  /*13f0*/  SHF.R.U32.HI R10, RZ, R9, R10 ;  /* 0x00000009ff0a7219 */ /* 0x000fc8000001160a */
[----:B------:R-:W-:Y:S02]  /*1400*/  LOP3.LUT P1, RZ, R0, R9, R3, 0xf8, !PT ;  /* 0x0000000900ff7212 */ /* 0x000fe4000782f803 */
[C---:B------:R-:W-:Y:S02]  /*1410*/  LOP3.LUT P0, RZ, R10.reuse, 0x1, RZ, 0xc0, !PT ;  /* 0x000000010aff7812 */ /* 0x040fe4000780c0ff */
[----:B------:R-:W-:-:S04]  /*1420*/  LOP3.LUT P2, RZ, R10, 0x2, RZ, 0xc0, !PT ;  /* 0x000000020aff7812 */ /* 0x000fc8000784c0ff */
[----:B------:R-:W-:Y:S02]  /*1430*/  PLOP3.LUT P0, PT, P0, P1, P2, 0xe0, 0x0 ;  /* 0x000000000000781c */ /* 0x000fe40000703c20 */
[----:B------:R-:W-:Y:S02]  /*1440*/  LOP3.LUT P1, RZ, R2, 0x7fffff, RZ, 0xc0, !PT ;  /* 0x007fffff02ff7812 */ /* 0x000fe4000782c0ff */
[----:B------:R-:W-:-:S04]  /*1450*/  SEL R0, RZ, 0x1, !P0 ;  /* 0x00000001ff007807 */ /* 0x000fc80004000000 */
[----:B------:R-:W-:-:S04]  /*1460*/  IADD3 R0, PT, PT, -R0, RZ, RZ ;  /* 0x000000ff00007210 */ /* 0x000fc80007ffe1ff */
[----:B------:R-:W-:Y:S02]  /*1470*/  ISETP.GE.AND P0, PT, R0, RZ, PT ;  /* 0x000000ff0000720c */ /* 0x000fe40003f06270 */
[----:B------:R-:W-:-:S04]  /*1480*/  IADD3 R0, PT, PT, R7, -0xfc, RZ ;  /* 0xffffff0407007810 */ /* 0x000fc80007ffe0ff */
[----:B------:R-:W-:-:S07]  /*1490*/  SHF.R.U32.HI R3, RZ, R0, R3 ;  /* 0x00000000ff037219 */ /* 0x000fce0000011603 */
[----:B------:R-:W-:-:S04]  /*14a0*/  @!P0 IADD3 R3, PT, PT, R3, 0x1, RZ ;  /* 0x0000000103038810 */ /* 0x000fc80007ffe0ff */
[----:B------:R-:W-:-:S04]  /*14b0*/  @!P1 SHF.L.U32 R3, R3, 0x1, RZ ;  /* 0x0000000103039819 */ /* 0x000fc800000006ff */
[----:B------:R-:W-:Y:S01]  /*14c0*/  LOP3.LUT R3, R3, 0x80000000, R2, 0xf8, !PT ;  /* 0x8000000003037812 */ /* 0x000fe200078ef802 */
[----:B------:R-:W-:Y:S06]  /*14d0*/  BRA `(.L_x_20) ;  /* 0x0000000000047947 */ /* 0x000fec0003800000 */
.L_x_21:
[----:B------:R0:W1:Y:S02]  /*14e0*/  MUFU.RCP R3, R2 ;  /* 0x0000000200037308 */ /* 0x0000640000001000 */
.L_x_20:
[----:B------:R-:W-:Y:S05]  /*14f0*/  BSYNC.RECONVERGENT B1 ;  /* 0x0000000000017941 */ /* 0x000fea0003800200 */
.L_x_18:
[----:B------:R-:W-:-:S04]  /*1500*/  MOV R7, 0x0 ;  /* 0x0000000000077802 */ /* 0x000fc80000000f00 */
[----:B01----:R-:W-:Y:S05]  /*1510*/  RET.REL.NODEC R6 `(l2_normalize_f32) ;  /* 0xffffffe806b87950 */ /* 0x003fea0003c3ffff */
        .weak           $__internal_1_$__cuda_sm20_sqrt_rn_f32_slowpath
        .type           $__internal_1_$__cuda_sm20_sqrt_rn_f32_slowpath,@function
        .size           $__internal_1_$__cuda_sm20_sqrt_rn_f32_slowpath,(.L_x_52 - $__internal_1_$__cuda_sm20_sqrt_rn_f32_slowpath)
$__internal_1_$__cuda_sm20_sqrt_rn_f32_slowpath:
[----:B------:R-:W-:-:S13]  /*1520*/  LOP3.LUT P0, RZ, R3, 0x7fffffff, RZ, 0xc0, !PT ;  /* 0x7fffffff03ff7812 */ /* 0x000fda000780c0ff */
[----:B------:R-:W-:Y:S01]  /*1530*/  @!P0 MOV R2, R3 ;  /* 0x0000000300028202 */ /* 0x000fe20000000f00 */
[----:B------:R-:W-:Y:S06]  /*1540*/  @!P0 BRA `(.L_x_22) ;  /* 0x0000000000448947 */ /* 0x000fec0003800000 */
[----:B------:R-:W-:Y:S02]  /*1550*/  FSETP.GEU.FTZ.AND P0, PT, R3, RZ, PT ;  /* 0x000000ff0300720b */ /* 0x000fe40003f1e000 */
[----:B------:R-:W-:-:S11]  /*1560*/  MOV R0, R3 ;  /* 0x0000000300007202 */ /* 0x000fd60000000f00 */
[----:B------:R-:W-:Y:S01]  /*1570*/  @!P0 MOV R2, 0x7fffffff ;  /* 0x7fffffff00028802 */ /* 0x000fe20000000f00 */
[----:B------:R-:W-:Y:S06]  /*1580*/  @!P0 BRA `(.L_x_22) ;  /* 0x0000000000348947 */ /* 0x000fec0003800000 */
[----:B------:R-:W-:-:S13]  /*1590*/  FSETP.GTU.FTZ.AND P0, PT, |R0|, +INF , PT ;  /* 0x7f8000000000780b */ /* 0x000fda0003f1c200 */
[----:B------:R-:W-:Y:S01]  /*15a0*/  @P0 FADD.FTZ R2, R0, 1 ;  /* 0x3f80000000020421 */ /* 0x000fe20000010000 */
[----:B------:R-:W-:Y:S06]  /*15b0*/  @P0 BRA `(.L_x_22) ;  /* 0x0000000000280947 */ /* 0x000fec0003800000 */
[----:B------:R-:W-:-:S13]  /*15c0*/  FSETP.NEU.FTZ.AND P0, PT, |R0|, +INF , PT ;  /* 0x7f8000000000780b */ /* 0x000fda0003f1d200 */
[----:B------:R-:W-:-:S04]  /*15d0*/  @P0 FFMA R3, R0, 1.84467440737095516160e+19, RZ ;  /* 0x5f80000000030823 */ /* 0x000fc800000000ff */
[----:B------:R-:W0:Y:S02]  /*15e0*/  @P0 MUFU.RSQ R2, R3 ;  /* 0x0000000300020308 */ /* 0x000e240000001400 */
[----:B0-----:R-:W-:Y:S01]  /*15f0*/  @P0 FMUL.FTZ R6, R3, R2 ;  /* 0x0000000203060220 */ /* 0x001fe20000410000 */
[----:B------:R-:W-:Y:S01]  /*1600*/  @P0 FMUL.FTZ R7, R2, 0.5 ;  /* 0x3f00000002070820 */ /* 0x000fe20000410000 */
[----:B------:R-:W-:Y:S02]  /*1610*/  @!P0 MOV R2, R0 ;  /* 0x0000000000028202 */ /* 0x000fe40000000f00 */
[----:B------:R-:W-:-:S04]  /*1620*/  @P0 FADD.FTZ R5, -R6, -RZ ;  /* 0x800000ff06050221 */ /* 0x000fc80000010100 */
[----:B------:R-:W-:-:S04]  /*1630*/  @P0 FFMA R5, R6, R5, R3 ;  /* 0x0000000506050223 */ /* 0x000fc80000000003 */
[----:B------:R-:W-:-:S04]  /*1640*/  @P0 FFMA R5, R5, R7, R6 ;  /* 0x0000000705050223 */ /* 0x000fc80000000006 */
[----:B------:R-:W-:-:S07]  /*1650*/  @P0 FMUL.FTZ R2, R5, 2.3283064365386962891e-10 ;  /* 0x2f80000005020820 */ /* 0x000fce0000410000 */
.L_x_22:
[----:B------:R-:W-:Y:S01]  /*1660*/  HFMA2 R3, -RZ, RZ, 0, 0 ;  /* 0x00000000ff037431 */ /* 0x000fe200000001ff */
[----:B------:R-:W-:Y:S02]  /*1670*/  MOV R0, R2 ;  /* 0x0000000200007202 */ /* 0x000fe40000000f00 */
[----:B------:R-:W-:-:S04]  /*1680*/  MOV R2, R8 ;  /* 0x0000000800027202 */ /* 0x000fc80000000f00 */
[----:B------:R-:W-:Y:S05]  /*1690*/  RET.REL.NODEC R2 `(l2_normalize_f32) ;  /* 0xffffffe802587950 */ /* 0x000fea0003c3ffff */
.L_x_23:
        /* <DEDUP_REMOVED lines=14> */
.L_x_52:


//--------------------- .text.mean_pooling_f32    --------------------------
	.section	.text.mean_pooling_f32,"ax",@progbits
	.align	128
        .global         mean_pooling_f32
        .type           mean_pooling_f32,@function
        .size           mean_pooling_f32,(.L_x_53 - mean_pooling_f32)
        .other          mean_pooling_f32,@"STO_CUDA_ENTRY STV_DEFAULT"
mean_pooling_f32:
.text.mean_pooling_f32:
[----:B------:R-:W-:Y:S01]  /*0000*/  LDC R1, c[0x0][0x37c] ;  /* 0x0000df00ff017b82 */ /* 0x000fe20000000800 */
[----:B------:R-:W0:Y:S07]  /*0010*/  S2R R10, SR_TID.X ;  /* 0x00000000000a7919 */ /* 0x000e2e0000002100 */
[----:B------:R-:W1:Y:S01]  /*0020*/  S2UR UR4, SR_CTAID.X ;  /* 0x00000000000479c3 */ /* 0x000e620000002500 */
[----:B------:R-:W1:Y:S01]  /*0030*/  LDCU UR5, c[0x0][0x360] ;  /* 0x00006c00ff0577ac */ /* 0x000e620008000800 */
[----:B------:R-:W2:Y:S01]  /*0040*/  LDCU UR7, c[0x0][0x3a0] ;  /* 0x00007400ff0777ac */ /* 0x000ea20008000800 */
[----:B------:R-:W3:Y:S01]  /*0050*/  LDCU UR6, c[0x0][0x398] ;  /* 0x00007300ff0677ac */ /* 0x000ee20008000800 */
[----:B--2---:R-:W-:Y:S01]  /*0060*/  MOV R17, UR7 ;  /* 0x0000000700117c02 */ /* 0x004fe20008000f00 */
[----:B-1----:R-:W-:-:S04]  /*0070*/  UIMAD UR4, UR4, UR5, URZ ;  /* 0x00000005040472a4 */ /* 0x002fc8000f8e02ff */
[----:B---3--:R-:W-:Y:S02]  /*0080*/  IMAD R3, R17, UR6, RZ ;  /* 0x0000000611037c24 */ /* 0x008fe4000f8e02ff */
[----:B0-----:R-:W-:-:S04]  /*0090*/  IADD3 R2, PT, PT, R10, UR4, RZ ;  /* 0x000000040a027c10 */ /* 0x001fc8000fffe0ff */
        /* <DEDUP_REMOVED lines=8> */
[----:B0-----:R-:W-:Y:S01]  /*0120*/  UISETP.GE.AND UP0, UPT, UR5, 0x1, UPT ;  /* 0x000000010500788c */ /* 0x001fe2000bf06270 */
[----:B-1----:R-:W-:-:S06]  /*0130*/  IADD3 R4, PT, PT, R0, 0xffffffe, RZ ;  /* 0x0ffffffe00047810 */ /* 0x002fcc0007ffe0ff */
[----:B------:R0:W1:Y:S02]  /*0140*/  F2I.FTZ.U32.TRUNC.NTZ R5, R4 ;  /* 0x0000000400057305 */ /* 0x000064000021f000 */
[----:B0-----:R-:W-:Y:S01]  /*0150*/  HFMA2 R4, -RZ, RZ, 0, 0 ;  /* 0x00000000ff047431 */ /* 0x001fe200000001ff */
[----:B-1----:R-:W-:-:S05]  /*0160*/  IADD3 R3, PT, PT, RZ, -R5, RZ ;  /* 0x80000005ff037210 */ /* 0x002fca0007ffe0ff */
[----:B------:R-:W-:-:S04]  /*0170*/  IMAD R3, R3, R6, RZ ;  /* 0x0000000603037224 */ /* 0x000fc800078e02ff */
[----:B------:R-:W-:Y:S01]  /*0180*/  IMAD.HI.U32 R5, R5, R3, R4 ;  /* 0x0000000305057227 */ /* 0x000fe200078e0004 */
[----:B------:R-:W-:Y:S02]  /*0190*/  MOV R3, R7 ;  /* 0x0000000700037202 */ /* 0x000fe40000000f00 */
[----:B------:R-:W-:-:S03]  /*01a0*/  MOV R4, RZ ;  /* 0x000000ff00047202 */ /* 0x000fc60000000f00 */
[----:B------:R-:W-:-:S05]  /*01b0*/  IMAD.HI.U32 R0, R5, R3, RZ ;  /* 0x0000000305007227 */ /* 0x000fca00078e00ff */
[----:B------:R-:W-:-:S05]  /*01c0*/  IADD3 R5, PT, PT, -R0, RZ, RZ ;  /* 0x000000ff00057210 */ /* 0x000fca0007ffe1ff */
[----:B------:R-:W-:-:S05]  /*01d0*/  IMAD R3, R6, R5, R3 ;  /* 0x0000000506037224 */ /* 0x000fca00078e0203 */
[----:B------:R-:W-:-:S13]  /*01e0*/  ISETP.GT.U32.AND P1, PT, R6, R3, PT ;  /* 0x000000030600720c */ /* 0x000fda0003f24070 */
[-C--:B------:R-:W-:Y:S02]  /*01f0*/  @!P1 IADD3 R3, PT, PT, R3, -R6.reuse, RZ ;  /* 0x8000000603039210 */ /* 0x080fe40007ffe0ff */
[----:B------:R-:W-:Y:S02]  /*0200*/  @!P1 IADD3 R0, PT, PT, R0, 0x1, RZ ;  /* 0x0000000100009810 */ /* 0x000fe40007ffe0ff */
[----:B------:R-:W-:Y:S02]  /*0210*/  ISETP.GE.U32.AND P0, PT, R3, R6, PT ;  /* 0x000000060300720c */ /* 0x000fe40003f06070 */
[----:B------:R-:W-:Y:S02]  /*0220*/  LOP3.LUT R3, R2, R17, RZ, 0x3c, !PT ;  /* 0x0000001102037212 */ /* 0x000fe400078e3cff */
[----:B------:R-:W-:Y:S02]  /*0230*/  ISETP.NE.AND P1, PT, R17, RZ, PT ;  /* 0x000000ff1100720c */ /* 0x000fe40003f25270 */
[----:B------:R-:W-:Y:S01]  /*0240*/  ISETP.GE.AND P2, PT, R3, RZ, PT ;  /* 0x000000ff0300720c */ /* 0x000fe20003f46270 */
[----:B------:R-:W-:-:S06]  /*0250*/  HFMA2 R3, -RZ, RZ, 0, 0 ;  /* 0x00000000ff037431 */ /* 0x000fcc00000001ff */
[----:B------:R-:W-:-:S06]  /*0260*/  @P0 IADD3 R0, PT, PT, R0, 0x1, RZ ;  /* 0x0000000100000810 */ /* 0x000fcc0007ffe0ff */
[----:B------:R-:W-:Y:S02]  /*0270*/  @!P2 IADD3 R0, PT, PT, -R0, RZ, RZ ;  /* 0x000000ff0000a210 */ /* 0x000fe40007ffe1ff */
[----:B------:R-:W-:Y:S01]  /*0280*/  @!P1 LOP3.LUT R0, RZ, R17, RZ, 0x33, !PT ;  /* 0x00000011ff009212 */ /* 0x000fe200078e33ff */
[----:B--2---:R-:W-:Y:S06]  /*0290*/  BRA.U !UP0, `(.L_x_24) ;  /* 0x0000001508c07547 */ /* 0x004fec000b800000 */
[----:B------:R-:W0:Y:S01]  /*02a0*/  LDCU UR6, c[0x0][0x3a4] ;  /* 0x00007480ff0677ac */ /* 0x000e220008000800 */
[----:B------:R-:W-:-:S05]  /*02b0*/  IMAD R5, R0, UR5, RZ ;  /* 0x0000000500057c24 */ /* 0x000fca000f8e02ff */
[----:B------:R-:W-:Y:S01]  /*02c0*/  IADD3 R6, PT, PT, -R0, R5, RZ ;  /* 0x0000000500067210 */ /* 0x000fe20007ffe1ff */
[----:B0-----:R-:W-:-:S09]  /*02d0*/  UISETP.NE.AND UP0, UPT, UR6, URZ, UPT ;  /* 0x000000ff0600728c */ /* 0x001fd2000bf05270 */
[----:B------:R-:W-:Y:S05]  /*02e0*/  BRA.U UP0, `(.L_x_25) ;  /* 0x0000000900a87547 */ /* 0x000fea000b800000 */
[----:B------:R-:W-:Y:S01]  /*02f0*/  UISETP.GE.U32.AND UP1, UPT, UR5, 0x10, UPT ;  /* 0x000000100500788c */ /* 0x000fe2000bf26070 */
[----:B------:R-:W-:Y:S01]  /*0300*/  HFMA2 R3, -RZ, RZ, 0, 0 ;  /* 0x00000000ff037431 */ /* 0x000fe200000001ff */
[----:B------:R-:W-:Y:S01]  /*0310*/  ULOP3.LUT UR6, UR5, 0xf, URZ, 0xc0, !UPT ;  /* 0x0000000f05067892 */ /* 0x000fe2000f8ec0ff */
[----:B------:R-:W-:Y:S01]  /*0320*/  CS2R R4, SRZ ;  /* 0x0000000000047805 */ /* 0x000fe2000001ff00 */
[----:B------:R-:W-:Y:S02]  /*0330*/  UIADD3 UR8, UPT, UPT, UR5, -0x1, URZ ;  /* 0xffffffff05087890 */ /* 0x000fe4000fffe0ff */
[----:B------:R-:W-:-:S03]  /*0340*/  UISETP.NE.AND UP0, UPT, UR6, URZ, UPT ;  /* 0x000000ff0600728c */ /* 0x000fc6000bf05270 */
[----:B------:R-:W-:Y:S08]  /*0350*/  BRA.U !UP1, `(.L_x_26) ;  /* 0x0000000509307547 */ /* 0x000ff0000b800000 */
[----:B------:R-:W-:Y:S01]  /*0360*/  IMAD R5, R0, R17, RZ ;  /* 0x0000001100057224 */ /* 0x000fe200078e02ff */
[----:B------:R-:W-:Y:S01]  /*0370*/  ULOP3.LUT UR7, UR5, 0x7ffffff0, URZ, 0xc0, !UPT ;  /* 0x7ffffff005077892 */ /* 0x000fe2000f8ec0ff */
[----:B------:R-:W-:Y:S02]  /*0380*/  MOV R4, RZ ;  /* 0x000000ff00047202 */ /* 0x000fe40000000f00 */
[----:B------:R-:W-:Y:S01]  /*0390*/  IMAD R8, R5, UR8, R10 ;  /* 0x0000000805087c24 */ /* 0x000fe2000f8e020a */
[----:B------:R-:W-:Y:S02]  /*03a0*/  UIADD3 UR9, UPT, UPT, -UR7, URZ, URZ ;  /* 0x000000ff07097290 */ /* 0x000fe4000fffe1ff */
[----:B------:R-:W-:Y:S02]  /*03b0*/  MOV R5, UR7 ;  /* 0x0000000700057c02 */ /* 0x000fe40008000f00 */
[----:B------:R-:W-:-:S08]  /*03c0*/  IADD3 R8, PT, PT, R8, UR4, RZ ;  /* 0x0000000408087c10 */ /* 0x000fd0000fffe0ff */
.L_x_27:
[----:B------:R-:W0:Y:S02]  /*03d0*/  LDC.64 R10, c[0x0][0x380] ;  /* 0x0000e000ff0a7b82 */ /* 0x000e240000000a00 */
[----:B0-----:R-:W-:-:S04]  /*03e0*/  IMAD.WIDE R10, R8, 0x4, R10 ;  /* 0x00000004080a7825 */ /* 0x001fc800078e020a */
[C---:B------:R-:W-:Y:S02]  /*03f0*/  IMAD.WIDE R28, R17.reuse, 0x4, R10 ;  /* 0x00000004111c7825 */ /* 0x040fe400078e020a */
[----:B------:R-:W2:Y:S02]  /*0400*/  LDG.E.CONSTANT R10, desc[UR10][R10.64] ;  /* 0x0000000a0a0a7981 */ /* 0x000ea4000c1e9900 */
[C---:B------:R-:W-:Y:S02]  /*0410*/  IMAD.WIDE R14, R17.reuse, 0x4, R28 ;  /* 0x00000004110e7825 */ /* 0x040fe400078e021c */
[----:B------:R-:W3:Y:S02]  /*0420*/  LDG.E.CONSTANT R28, desc[UR10][R28.64] ;  /* 0x0000000a1c1c7981 */ /* 0x000ee4000c1e9900 */
[C---:B------:R-:W-:Y:S02]  /*0430*/  IMAD.WIDE R12, R17.reuse, 0x4, R14 ;  /* 0x00000004110c7825 */ /* 0x040fe400078e020e */
[----:B------:R-:W4:Y:S04]  /*0440*/  LDG.E.CONSTANT R27, desc[UR10][R14.64] ;  /* 0x0000000a0e1b7981 */ /* 0x000f28000c1e9900 */
[----:B------:R0:W5:Y:S01]  /*0450*/  LDG.E.CONSTANT R26, desc[UR10][R12.64] ;  /* 0x0000000a0c1a7981 */ /* 0x000162000c1e9900 */
[----:B------:R-:W-:-:S05]  /*0460*/  IMAD.WIDE R24, R17, 0x4, R12 ;  /* 0x0000000411187825 */ /* 0x000fca00078e020c */
[----:B------:R-:W5:Y:S01]  /*0470*/  LDG.E.CONSTANT R16, desc[UR10][R24.64] ;  /* 0x0000000a18107981 */ /* 0x000f62000c1e9900 */
[----:B------:R-:W-:-:S05]  /*0480*/  IMAD.WIDE R22, R17, 0x4, R24 ;  /* 0x0000000411167825 */ /* 0x000fca00078e0218 */
[----:B------:R-:W5:Y:S01]  /*0490*/  LDG.E.CONSTANT R11, desc[UR10][R22.64] ;  /* 0x0000000a160b7981 */ /* 0x000f62000c1e9900 */
[----:B------:R-:W-:-:S05]  /*04a0*/  IMAD.WIDE R18, R17, 0x4, R22 ;  /* 0x0000000411127825 */ /* 0x000fca00078e0216 */
[----:B------:R1:W5:Y:S01]  /*04b0*/  LDG.E.CONSTANT R9, desc[UR10][R18.64] ;  /* 0x0000000a12097981 */ /* 0x000362000c1e9900 */
[----:B------:R-:W-:-:S05]  /*04c0*/  IMAD.WIDE R20, R17, 0x4, R18 ;  /* 0x0000000411147825 */ /* 0x000fca00078e0212 */
[----:B------:R1:W5:Y:S01]  /*04d0*/  LDG.E.CONSTANT R7, desc[UR10][R20.64] ;  /* 0x0000000a14077981 */ /* 0x000362000c1e9900 */
[----:B0-----:R-:W-:-:S05]  /*04e0*/  IMAD.WIDE R12, R17, 0x4, R20 ;  /* 0x00000004110c7825 */ /* 0x001fca00078e0214 */
[----:B------:R0:W5:Y:S01]  /*04f0*/  LDG.E.CONSTANT R29, desc[UR10][R12.64] ;  /* 0x0000000a0c1d7981 */ /* 0x000162000c1e9900 */
[----:B------:R-:W-:-:S04]  /*0500*/  IMAD.WIDE R14, R17, 0x4, R12 ;  /* 0x00000004110e7825 */ /* 0x000fc800078e020c */
[C---:B-1----:R-:W-:Y:S02]  /*0510*/  IMAD.WIDE R18, R17.reuse, 0x4, R14 ;  /* 0x0000000411127825 */ /* 0x042fe400078e020e */
[----:B------:R-:W5:Y:S02]  /*0520*/  LDG.E.CONSTANT R14, desc[UR10][R14.64] ;  /* 0x0000000a0e0e7981 */ /* 0x000f64000c1e9900 */
[----:B------:R-:W-:-:S04]  /*0530*/  IMAD.WIDE R20, R17, 0x4, R18 ;  /* 0x0000000411147825 */ /* 0x000fc800078e0212 */
[C---:B------:R-:W-:Y:S01]  /*0540*/  IMAD.WIDE R22, R17.reuse, 0x4, R20 ;  /* 0x0000000411167825 */ /* 0x040fe200078e0214 */
[----:B------:R1:W5:Y:S04]  /*0550*/  LDG.E.CONSTANT R15, desc[UR10][R18.64] ;  /* 0x0000000a120f7981 */ /* 0x000368000c1e9900 */
[----:B------:R-:W5:Y:S01]  /*0560*/  LDG.E.CONSTANT R20, desc[UR10][R20.64] ;  /* 0x0000000a14147981 */ /* 0x000f62000c1e9900 */
[----:B------:R-:W-:-:S03]  /*0570*/  IMAD.WIDE R24, R17, 0x4, R22 ;  /* 0x0000000411187825 */ /* 0x000fc600078e0216 */
[----:B------:R-:W5:Y:S01]  /*0580*/  LDG.E.CONSTANT R22, desc[UR10][R22.64] ;  /* 0x0000000a16167981 */ /* 0x000f62000c1e9900 */
[----:B0-----:R-:W-:-:S03]  /*0590*/  IMAD.WIDE R12, R17, 0x4, R24 ;  /* 0x00000004110c7825 */ /* 0x001fc600078e0218 */
[----:B------:R-:W5:Y:S01]  /*05a0*/  LDG.E.CONSTANT R24, desc[UR10][R24.64] ;  /* 0x0000000a18187981 */ /* 0x000f62000c1e9900 */
[----:B-1----:R-:W-:-:S03]  /*05b0*/  IMAD.WIDE R18, R17, 0x4, R12 ;  /* 0x0000000411127825 */ /* 0x002fc600078e020c */
[----:B------:R-:W5:Y:S04]  /*05c0*/  LDG.E.CONSTANT R21, desc[UR10][R12.64] ;  /* 0x0000000a0c157981 */ /* 0x000f68000c1e9900 */
[----:B------:R-:W5:Y:S01]  /*05d0*/  LDG.E.CONSTANT R18, desc[UR10][R18.64] ;  /* 0x0000000a12127981 */ /* 0x000f62000c1e9900 */
[----:B------:R-:W-:-:S04]  /*05e0*/  FADD R4, R4, 1 ;  /* 0x3f80000004047421 */ /* 0x000fc80000000000 */
        /* <DEDUP_REMOVED lines=9> */
[----:B------:R-:W-:Y:S01]  /*0680*/  FADD R4, R4, 1 ;  /* 0x3f80000004047421 */ /* 0x000fe20000000000 */
[----:B------:R-:W-:-:S03]  /*0690*/  UIADD3 UR9, UPT, UPT, UR9, 0x10, URZ ;  /* 0x0000001009097890 */ /* 0x000fc6000fffe0ff */
[----:B------:R-:W-:Y:S01]  /*06a0*/  FADD R4, R4, 1 ;  /* 0x3f80000004047421 */ /* 0x000fe20000000000 */
[----:B------:R-:W-:-:S03]  /*06b0*/  UISETP.NE.AND UP1, UPT, UR9, URZ, UPT ;  /* 0x000000ff0900728c */ /* 0x000fc6000bf25270 */
[----:B------:R-:W-:-:S04]  /*06c0*/  FADD R4, R4, 1 ;  /* 0x3f80000004047421 */ /* 0x000fc80000000000 */
[----:B------:R-:W-:-:S04]  /*06d0*/  FADD R4, R4, 1 ;  /* 0x3f80000004047421 */ /* 0x000fc80000000000 */
[----:B------:R-:W-:Y:S01]  /*06e0*/  FADD R4, R4, 1 ;  /* 0x3f80000004047421 */ /* 0x000fe20000000000 */
[----:B------:R-:W-:-:S03]  /*06f0*/  LEA R8, R17, R8, 0x4 ;  /* 0x0000000811087211 */ /* 0x000fc600078e20ff */
[----:B------:R-:W-:Y:S01]  /*0700*/  FADD R4, R4, 1 ;  /* 0x3f80000004047421 */ /* 0x000fe20000000000 */
[----:B--2---:R-:W-:-:S04]  /*0710*/  FADD R3, R10, R3 ;  /* 0x000000030a037221 */ /* 0x004fc80000000000 */
[----:B---3--:R-:W-:-:S04]  /*0720*/  FADD R28, R3, R28 ;  /* 0x0000001c031c7221 */ /* 0x008fc80000000000 */
[----:B----4-:R-:W-:-:S04]  /*0730*/  FADD R27, R28, R27 ;  /* 0x0000001b1c1b7221 */ /* 0x010fc80000000000 */
[----:B-----5:R-:W-:-:S04]  /*0740*/  FADD R27, R27, R26 ;  /* 0x0000001a1b1b7221 */ /* 0x020fc80000000000 */
[----:B------:R-:W-:-:S04]  /*0750*/  FADD R16, R27, R16 ;  /* 0x000000101b107221 */ /* 0x000fc80000000000 */
        /* <DEDUP_REMOVED lines=10> */
[----:B------:R-:W-:Y:S01]  /*0800*/  FADD R3, R21, R18 ;  /* 0x0000001215037221 */ /* 0x000fe20000000000 */
[----:B------:R-:W-:Y:S06]  /*0810*/  BRA.U UP1, `(.L_x_27) ;  /* 0xfffffff901ec7547 */ /* 0x000fec000b83ffff */
.L_x_26:
[----:B------:R-:W-:Y:S05]  /*0820*/  BRA.U !UP0, `(.L_x_24) ;  /* 0x00000011085c7547 */ /* 0x000fea000b800000 */
[----:B------:R-:W-:Y:S02]  /*0830*/  UISETP.GE.U32.AND UP0, UPT, UR6, 0x8, UPT ;  /* 0x000000080600788c */ /* 0x000fe4000bf06070 */
[----:B------:R-:W-:-:S04]  /*0840*/  ULOP3.LUT UR7, UR5, 0x7, URZ, 0xc0, !UPT ;  /* 0x0000000705077892 */ /* 0x000fc8000f8ec0ff */
[----:B------:R-:W-:-:S03]  /*0850*/  UISETP.NE.AND UP1, UPT, UR7, URZ, UPT ;  /* 0x000000ff0700728c */ /* 0x000fc6000bf25270 */
[----:B------:R-:W-:Y:S08]  /*0860*/  BRA.U !UP0, `(.L_x_28) ;  /* 0x0000000108907547 */ /* 0x000ff0000b800000 */
[----:B------:R-:W0:Y:S01]  /*0870*/  LDC.64 R20, c[0x0][0x380] ;  /* 0x0000e000ff147b82 */ /* 0x000e220000000a00 */
[----:B------:R-:W-:-:S05]  /*0880*/  IADD3 R7, PT, PT, R6, R5, RZ ;  /* 0x0000000506077210 */ /* 0x000fca0007ffe0ff */
[----:B------:R-:W-:-:S04]  /*0890*/  IMAD R7, R7, R17, R2 ;  /* 0x0000001107077224 */ /* 0x000fc800078e0202 */
[----:B0-----:R-:W-:-:S04]  /*08a0*/  IMAD.WIDE R20, R7, 0x4, R20 ;  /* 0x0000000407147825 */ /* 0x001fc800078e0214 */
[C---:B------:R-:W-:Y:S02]  /*08b0*/  IMAD.WIDE R22, R17.reuse, 0x4, R20 ;  /* 0x0000000411167825 */ /* 0x040fe400078e0214 */
[----:B------:R-:W2:Y:S02]  /*08c0*/  LDG.E.CONSTANT R20, desc[UR10][R20.64] ;  /* 0x0000000a14147981 */ /* 0x000ea4000c1e9900 */
[C---:B------:R-:W-:Y:S02]  /*08d0*/  IMAD.WIDE R24, R17.reuse, 0x4, R22 ;  /* 0x0000000411187825 */ /* 0x040fe400078e0216 */
[----:B------:R-:W3:Y:S04]  /*08e0*/  LDG.E.CONSTANT R16, desc[UR10][R22.64] ;  /* 0x0000000a16107981 */ /* 0x000ee8000c1e9900 */
[----:B------:R-:W4:Y:S01]  /*08f0*/  LDG.E.CONSTANT R7, desc[UR10][R24.64] ;  /* 0x0000000a18077981 */ /* 0x000f22000c1e9900 */
[----:B------:R-:W-:-:S04]  /*0900*/  IMAD.WIDE R14, R17, 0x4, R24 ;  /* 0x00000004110e7825 */ /* 0x000fc800078e0218 */
[C---:B------:R-:W-:Y:S02]  /*0910*/  IMAD.WIDE R18, R17.reuse, 0x4, R14 ;  /* 0x0000000411127825 */ /* 0x040fe400078e020e */
[----:B------:R-:W5:Y:S02]  /*0920*/  LDG.E.CONSTANT R14, desc[UR10][R14.64] ;  /* 0x0000000a0e0e7981 */ /* 0x000f64000c1e9900 */
[C---:B------:R-:W-:Y:S02]  /*0930*/  IMAD.WIDE R8, R17.reuse, 0x4, R18 ;  /* 0x0000000411087825 */ /* 0x040fe400078e0212 */
[----:B------:R-:W5:Y:S02]  /*0940*/  LDG.E.CONSTANT R18, desc[UR10][R18.64] ;  /* 0x0000000a12127981 */ /* 0x000f64000c1e9900 */
[C---:B------:R-:W-:Y:S02]  /*0950*/  IMAD.WIDE R10, R17.reuse, 0x4, R8 ;  /* 0x00000004110a7825 */ /* 0x040fe400078e0208 */
[----:B------:R-:W5:Y:S02]  /*0960*/  LDG.E.CONSTANT R8, desc[UR10][R8.64] ;  /* 0x0000000a08087981 */ /* 0x000f64000c1e9900 */
[----:B------:R-:W-:-:S02]  /*0970*/  IMAD.WIDE R12, R17, 0x4, R10 ;  /* 0x00000004110c7825 */ /* 0x000fc400078e020a */
        /* <DEDUP_REMOVED lines=8> */
[----:B------:R-:W-:Y:S01]  /*0a00*/  FADD R4, R4, 1 ;  /* 0x3f80000004047421 */ /* 0x000fe20000000000 */
[----:B------:R-:W-:-:S03]  /*0a10*/  IADD3 R5, PT, PT, R5, 0x8, RZ ;  /* 0x0000000805057810 */ /* 0x000fc60007ffe0ff */
        /* <DEDUP_REMOVED lines=8> */
[----:B------:R-:W-:-:S07]  /*0aa0*/  FADD R3, R7, R12 ;  /* 0x0000000c07037221 */ /* 0x000fce0000000000 */
.L_x_28:
        /* <DEDUP_REMOVED lines=12> */
[----:B------:R-:W3:Y:S02]  /*0b70*/  LDG.E.CONSTANT R6, desc[UR10][R6.64] ;  /* 0x0000000a06067981 */ /* 0x000ee4000c1e9900 */
[----:B------:R-:W-:Y:S02]  /*0b80*/  IMAD.WIDE R12, R17, 0x4, R10 ;  /* 0x00000004110c7825 */ /* 0x000fe400078e020a */
[----:B------:R-:W4:Y:S04]  /*0b90*/  LDG.E.CONSTANT R10, desc[UR10][R10.64] ;  /* 0x0000000a0a0a7981 */ /* 0x000f28000c1e9900 */
[----:B------:R-:W5:Y:S01]  /*0ba0*/  LDG.E.CONSTANT R12, desc[UR10][R12.64] ;  /* 0x0000000a0c0c7981 */ /* 0x000f62000c1e9900 */
[----:B------:R-:W-:Y:S01]  /*0bb0*/  FADD R4, R4, 1 ;  /* 0x3f80000004047421 */ /* 0x000fe20000000000 */
[----:B------:R-:W-:-:S03]  /*0bc0*/  IADD3 R5, PT, PT, R5, 0x4, RZ ;  /* 0x0000000405057810 */ /* 0x000fc60007ffe0ff */
[----:B------:R-:W-:-:S04]  /*0bd0*/  FADD R4, R4, 1 ;  /* 0x3f80000004047421 */ /* 0x000fc80000000000 */
[----:B------:R-:W-:-:S04]  /*0be0*/  FADD R4, R4, 1 ;  /* 0x3f80000004047421 */ /* 0x000fc80000000000 */
[----:B------:R-:W-:Y:S01]  /*0bf0*/  FADD R4, R4, 1 ;  /* 0x3f80000004047421 */ /* 0x000fe20000000000 */
[----:B--2---:R-:W-:-:S04]  /*0c00*/  FADD R3, R3, R8 ;  /* 0x0000000803037221 */ /* 0x004fc80000000000 */
[----:B---3--:R-:W-:-:S04]  /*0c10*/  FADD R3, R3, R6 ;  /* 0x0000000603037221 */ /* 0x008fc80000000000 */
[----:B----4-:R-:W-:-:S04]  /*0c20*/  FADD R3, R3, R10 ;  /* 0x0000000a03037221 */ /* 0x010fc80000000000 */
[----:B-----5:R-:W-:-:S07]  /*0c30*/  FADD R3, R3, R12 ;  /* 0x0000000c03037221 */ /* 0x020fce0000000000 */
.L_x_29:
[----:B------:R-:W-:Y:S05]  /*0c40*/  BRA.U !UP1, `(.L_x_24) ;  /* 0x0000000d09547547 */ /* 0x000fea000b800000 */
[----:B------:R-:W0:Y:S01]  /*0c50*/  LDC.64 R8, c[0x0][0x380] ;  /* 0x0000e000ff087b82 */ /* 0x000e220000000a00 */
[----:B------:R-:W-:-:S04]  /*0c60*/  IMAD R0, R0, UR8, R5 ;  /* 0x0000000800007c24 */ /* 0x000fc8000f8e0205 */
[----:B------:R-:W-:-:S04]  /*0c70*/  IMAD R0, R0, R17, R2 ;  /* 0x0000001100007224 */ /* 0x000fc800078e0202 */
[----:B0-----:R-:W-:-:S06]  /*0c80*/  IMAD.WIDE R6, R0, 0x4, R8 ;  /* 0x0000000400067825 */ /* 0x001fcc00078e0208 */
[----:B------:R-:W2:Y:S01]  /*0c90*/  LDG.E.CONSTANT R6, desc[UR10][R6.64] ;  /* 0x0000000a06067981 */ /* 0x000ea2000c1e9900 */
[----:B------:R-:W-:Y:S01]  /*0ca0*/  UIADD3 UR4, UPT, UPT, -UR4, 0x1, URZ ;  /* 0x0000000104047890 */ /* 0x000fe2000fffe1ff */
[----:B------:R-:W-:-:S03]  /*0cb0*/  FADD R4, R4, 1 ;  /* 0x3f80000004047421 */ /* 0x000fc60000000000 */
[----:B------:R-:W-:Y:S01]  /*0cc0*/  UISETP.NE.AND UP0, UPT, UR4, URZ, UPT ;  /* 0x000000ff0400728c */ /* 0x000fe2000bf05270 */
[----:B--2---:R-:W-:-:S08]  /*0cd0*/  FADD R3, R3, R6 ;  /* 0x0000000603037221 */ /* 0x004fd00000000000 */
[----:B------:R-:W-:Y:S05]  /*0ce0*/  BRA.U !UP0, `(.L_x_24) ;  /* 0x0000000d082c7547 */ /* 0x000fea000b800000 */
[----:B------:R-:W-:-:S07]  /*0cf0*/  IADD3 R0, PT, PT, R0, R17, RZ ;  /* 0x0000001100007210 */ /* 0x000fce0007ffe0ff */
.L_x_30:
[----:B------:R-:W-:-:S06]  /*0d00*/  IMAD.WIDE R6, R0, 0x4, R8 ;  /* 0x0000000400067825 */ /* 0x000fcc00078e0208 */
[----:B------:R-:W2:Y:S01]  /*0d10*/  LDG.E.CONSTANT R6, desc[UR10][R6.64] ;  /* 0x0000000a06067981 */ /* 0x000ea2000c1e9900 */
[----:B------:R-:W-:Y:S01]  /*0d20*/  UIADD3 UR4, UPT, UPT, UR4, 0x1, URZ ;  /* 0x0000000104047890 */ /* 0x000fe2000fffe0ff */
[----:B------:R-:W-:Y:S01]  /*0d30*/  FADD R4, R4, 1 ;  /* 0x3f80000004047421 */ /* 0x000fe20000000000 */
[----:B------:R-:W-:Y:S02]  /*0d40*/  IADD3 R0, PT, PT, R0, R17, RZ ;  /* 0x0000001100007210 */ /* 0x000fe40007ffe0ff */
[----:B------:R-:W-:Y:S01]  /*0d50*/  UISETP.NE.AND UP0, UPT, UR4, URZ, UPT ;  /* 0x000000ff0400728c */ /* 0x000fe2000bf05270 */
[----:B--2---:R-:W-:-:S08]  /*0d60*/  FADD R3, R6, R3 ;  /* 0x0000000306037221 */ /* 0x004fd00000000000 */
[----:B------:R-:W-:Y:S05]  /*0d70*/  BRA.U UP0, `(.L_x_30) ;  /* 0xfffffffd00e07547 */ /* 0x000fea000b83ffff */
[----:B------:R-:W-:Y:S05]  /*0d80*/  BRA `(.L_x_24) ;  /* 0x0000000c00047947 */ /* 0x000fea0003800000 */
.L_x_25:
[----:B------:R-:W-:Y:S01]  /*0d90*/  UISETP.GE.U32.AND UP1, UPT, UR5, 0x8, UPT ;  /* 0x000000080500788c */ /* 0x000fe2000bf26070 */
[----:B------:R-:W-:Y:S01]  /*0da0*/  HFMA2 R7, -RZ, RZ, 0, 0 ;  /* 0x00000000ff077431 */ /* 0x000fe200000001ff */
[----:B------:R-:W-:Y:S01]  /*0db0*/  ULOP3.LUT UR7, UR5, 0x7, URZ, 0xc0, !UPT ;  /* 0x0000000705077892 */ /* 0x000fe2000f8ec0ff */
[----:B------:R-:W-:Y:S02]  /*0dc0*/  MOV R4, RZ ;  /* 0x000000ff00047202 */ /* 0x000fe40000000f00 */
[----:B------:R-:W-:Y:S01]  /*0dd0*/  MOV R3, RZ ;  /* 0x000000ff00037202 */ /* 0x000fe20000000f00 */
[----:B------:R-:W-:-:S03]  /*0de0*/  UISETP.NE.AND UP0, UPT, UR7, URZ, UPT ;  /* 0x000000ff0700728c */ /* 0x000fc6000bf05270 */
[----:B------:R-:W-:Y:S08]  /*0df0*/  BRA.U !UP1, `(.L_x_31) ;  /* 0x00000005097c7547 */ /* 0x000ff0000b800000 */
[----:B------:R-:W0:Y:S01]  /*0e00*/  LDC R8, c[0x0][0x3a0] ;  /* 0x0000e800ff087b82 */ /* 0x000e220000000800 */
[----:B------:R-:W-:Y:S01]  /*0e10*/  UIADD3 UR6, UPT, UPT, UR5, -0x1, URZ ;  /* 0xffffffff05067890 */ /* 0x000fe2000fffe0ff */
[----:B------:R-:W-:Y:S01]  /*0e20*/  MOV R4, RZ ;  /* 0x000000ff00047202 */ /* 0x000fe20000000f00 */
[----:B------:R-:W-:Y:S01]  /*0e30*/  ULOP3.LUT UR5, UR5, 0x7ffffff8, URZ, 0xc0, !UPT ;  /* 0x7ffffff805057892 */ /* 0x000fe2000f8ec0ff */
[----:B------:R-:W-:-:S03]  /*0e40*/  MOV R23, R5 ;  /* 0x0000000500177202 */ /* 0x000fc60000000f00 */
[----:B------:R-:W-:Y:S01]  /*0e50*/  IMAD R0, R0, UR6, RZ ;  /* 0x0000000600007c24 */ /* 0x000fe2000f8e02ff */
[----:B------:R-:W1:Y:S01]  /*0e60*/  LDC.64 R12, c[0x0][0x388] ;  /* 0x0000e200ff0c7b82 */ /* 0x000e620000000a00 */
[----:B------:R-:W-:Y:S01]  /*0e70*/  MOV R7, UR5 ;  /* 0x0000000500077c02 */ /* 0x000fe20008000f00 */
[----:B------:R-:W-:Y:S01]  /*0e80*/  UIADD3 UR6, UPT, UPT, -UR5, URZ, URZ ;  /* 0x000000ff05067290 */ /* 0x000fe2000fffe1ff */
[CC--:B------:R-:W-:Y:S01]  /*0e90*/  IMAD R21, R0.reuse, R17.reuse, R10 ;  /* 0x0000001100157224 */ /* 0x0c0fe200078e020a */
[C---:B------:R-:W-:Y:S01]  /*0ea0*/  IADD3 R10, PT, PT, R0.reuse, 0x7, RZ ;  /* 0x00000007000a7810 */ /* 0x040fe20007ffe0ff */
[CC--:B------:R-:W-:Y:S01]  /*0eb0*/  IMAD R15, R0.reuse, R17.reuse, R17 ;  /* 0x00000011000f7224 */ /* 0x0c0fe200078e0211 */
[C---:B------:R-:W-:Y:S02]  /*0ec0*/  IADD3 R11, PT, PT, R0.reuse, 0x6, RZ ;  /* 0x00000006000b7810 */ /* 0x040fe40007ffe0ff */
[----:B------:R-:W-:Y:S01]  /*0ed0*/  IADD3 R19, PT, PT, R0, 0x5, RZ ;  /* 0x0000000500137810 */ /* 0x000fe20007ffe0ff */
[-CC-:B------:R-:W-:Y:S01]  /*0ee0*/  IMAD R10, R10, R17.reuse, R2.reuse ;  /* 0x000000110a0a7224 */ /* 0x180fe200078e0202 */
[C---:B------:R-:W-:Y:S01]  /*0ef0*/  IADD3 R18, PT, PT, R0.reuse, 0x4, RZ ;  /* 0x0000000400127810 */ /* 0x040fe20007ffe0ff */
[-CC-:B------:R-:W-:Y:S01]  /*0f00*/  IMAD R11, R11, R17.reuse, R2.reuse ;  /* 0x000000110b0b7224 */ /* 0x180fe200078e0202 */
[C---:B------:R-:W-:Y:S01]  /*0f10*/  IADD3 R20, PT, PT, R0.reuse, 0x3, RZ ;  /* 0x0000000300147810 */ /* 0x040fe20007ffe0ff */
[-CC-:B------:R-:W-:Y:S01]  /*0f20*/  IMAD R19, R19, R17.reuse, R2.reuse ;  /* 0x0000001113137224 */ /* 0x180fe200078e0202 */
[----:B------:R-:W-:Y:S01]  /*0f30*/  IADD3 R9, PT, PT, R0, 0x2, RZ ;  /* 0x0000000200097810 */ /* 0x000fe20007ffe0ff */
[-CC-:B------:R-:W-:Y:S01]  /*0f40*/  IMAD R18, R18, R17.reuse, R2.reuse ;  /* 0x0000001112127224 */ /* 0x180fe200078e0202 */
[----:B------:R-:W-:Y:S01]  /*0f50*/  IADD3 R21, PT, PT, R21, UR4, RZ ;  /* 0x0000000415157c10 */ /* 0x000fe2000fffe0ff */
[--C-:B------:R-:W-:Y:S01]  /*0f60*/  IMAD R20, R20, R17, R2.reuse ;  /* 0x0000001114147224 */ /* 0x100fe200078e0202 */
[----:B------:R-:W-:Y:S01]  /*0f70*/  IADD3 R22, PT, PT, R2, R15, RZ ;  /* 0x0000000f02167210 */ /* 0x000fe20007ffe0ff */
[----:B------:R-:W-:-:S07]  /*0f80*/  IMAD R9, R9, R17, R2 ;  /* 0x0000001109097224 */ /* 0x000fce00078e0202 */
.L_x_32:
[----:B-1----:R-:W-:-:S05]  /*0f90*/  IMAD.WIDE R24, R23, 0x4, R12 ;  /* 0x0000000417187825 */ /* 0x002fca00078e020c */
[----:B------:R-:W2:Y:S04]  /*0fa0*/  LDG.E.CONSTANT R0, desc[UR10][R24.64] ;  /* 0x0000000a18007981 */ /* 0x000ea8000c1e9900 */
[----:B------:R-:W3:Y:S04]  /*0fb0*/  LDG.E.CONSTANT R26, desc[UR10][R24.64+0x4] ;  /* 0x0000040a181a7981 */ /* 0x000ee8000c1e9900 */
[----:B------:R-:W4:Y:S04]  /*0fc0*/  LDG.E.CONSTANT R28, desc[UR10][R24.64+0x8] ;  /* 0x0000080a181c7981 */ /* 0x000f28000c1e9900 */
[----:B------:R-:W5:Y:S01]  /*0fd0*/  LDG.E.CONSTANT R27, desc[UR10][R24.64+0xc] ;  /* 0x00000c0a181b7981 */ /* 0x000f62000c1e9900 */
[----:B--2---:R-:W-:-:S13]  /*0fe0*/  FSETP.GT.AND P0, PT, R0, RZ, PT ;  /* 0x000000ff0000720b */ /* 0x004fda0003f04000 */
[----:B------:R-:W1:Y:S02]  /*0ff0*/  @P0 LDC.64 R14, c[0x0][0x380] ;  /* 0x0000e000ff0e0b82 */ /* 0x000e640000000a00 */
[----:B-1----:R-:W-:-:S06]  /*1000*/  @P0 IMAD.WIDE R14, R21, 0x4, R14 ;  /* 0x00000004150e0825 */ /* 0x002fcc00078e020e */
[----:B------:R-:W2:Y:S01]  /*1010*/  @P0 LDG.E.CONSTANT R14, desc[UR10][R14.64] ;  /* 0x0000000a0e0e0981 */ /* 0x000ea2000c1e9900 */
[----:B---3--:R-:W-:-:S13]  /*1020*/  FSETP.GT.AND P2, PT, R26, RZ, PT ;  /* 0x000000ff1a00720b */ /* 0x008fda0003f44000 */
[----:B------:R-:W1:Y:S01]  /*1030*/  @P2 LDC.64 R16, c[0x0][0x380] ;  /* 0x0000e000ff102b82 */ /* 0x000e620000000a00 */
[----:B------:R-:W-:Y:S01]  /*1040*/  @P0 FADD R4, R4, R0 ;  /* 0x0000000004040221 */ /* 0x000fe20000000000 */
[----:B----4-:R-:W-:Y:S01]  /*1050*/  FSETP.GT.AND P3, PT, R28, RZ, PT ;  /* 0x000000ff1c00720b */ /* 0x010fe20003f64000 */
[----:B-1----:R-:W-:-:S06]  /*1060*/  @P2 IMAD.WIDE R16, R22, 0x4, R16 ;  /* 0x0000000416102825 */ /* 0x002fcc00078e0210 */
[----:B------:R-:W3:Y:S01]  /*1070*/  @P2 LDG.E.CONSTANT R16, desc[UR10][R16.64] ;  /* 0x0000000a10102981 */ /* 0x000ee2000c1e9900 */
[----:B--2---:R-:W-:-:S03]  /*1080*/  @P0 FFMA R3, R0, R14, R3 ;  /* 0x0000000e00030223 */ /* 0x004fc60000000003 */
[----:B------:R-:W2:Y:S02]  /*1090*/  LDG.E.CONSTANT R0, desc[UR10][R24.64+0x10] ;  /* 0x0000100a18007981 */ /* 0x000ea4000c1e9900 */
[----:B------:R-:W1:Y:S02]  /*10a0*/  @P3 LDC.64 R14, c[0x0][0x380] ;  /* 0x0000e000ff0e3b82 */ /* 0x000e640000000a00 */
[----:B-1----:R-:W-:-:S05]  /*10b0*/  @P3 IMAD.WIDE R14, R9, 0x4, R14 ;  /* 0x00000004090e3825 */ /* 0x002fca00078e020e */
[----:B------:R1:W4:Y:S01]  /*10c0*/  @P3 LDG.E.CONSTANT R29, desc[UR10][R14.64] ;  /* 0x0000000a0e1d3981 */ /* 0x000322000c1e9900 */
[----:B-----5:R-:W-:Y:S01]  /*10d0*/  FSETP.GT.AND P1, PT, R27, RZ, PT ;  /* 0x000000ff1b00720b */ /* 0x020fe20003f24000 */
[----:B---3--:R-:W-:-:S12]  /*10e0*/  @P2 FFMA R3, R26, R16, R3 ;  /* 0x000000101a032223 */ /* 0x008fd80000000003 */
[----:B------:R-:W3:Y:S01]  /*10f0*/  @P1 LDC.64 R16, c[0x0][0x380] ;  /* 0x0000e000ff101b82 */ /* 0x000ee20000000a00 */
[----:B------:R-:W-:Y:S02]  /*1100*/  @P2 FADD R4, R4, R26 ;  /* 0x0000001a04042221 */ /* 0x000fe40000000000 */
[----:B------:R-:W5:Y:S02]  /*1110*/  LDG.E.CONSTANT R26, desc[UR10][R24.64+0x18] ;  /* 0x0000180a181a7981 */ /* 0x000f64000c1e9900 */
[----:B------:R-:W-:Y:S01]  /*1120*/  @P3 FADD R4, R4, R28 ;  /* 0x0000001c04043221 */ /* 0x000fe20000000000 */
[----:B---3--:R-:W-:-:S06]  /*1130*/  @P1 IMAD.WIDE R16, R20, 0x4, R16 ;  /* 0x0000000414101825 */ /* 0x008fcc00078e0210 */
[----:B------:R-:W3:Y:S01]  /*1140*/  @P1 LDG.E.CONSTANT R16, desc[UR10][R16.64] ;  /* 0x0000000a10101981 */ /* 0x000ee2000c1e9900 */
[----:B--2---:R-:W-:-:S13]  /*1150*/  FSETP.GT.AND P0, PT, R0, RZ, PT ;  /* 0x000000ff0000720b */ /* 0x004fda0003f04000 */
[----:B-1----:R-:W1:Y:S02]  /*1160*/  @P0 LDC.64 R14, c[0x0][0x380] ;  /* 0x0000e000ff0e0b82 */ /* 0x002e640000000a00 */
[----:B-1----:R-:W-:-:S06]  /*1170*/  @P0 IMAD.WIDE R14, R18, 0x4, R14 ;  /* 0x00000004120e0825 */ /* 0x002fcc00078e020e */
[----:B------:R-:W2:Y:S01]  /*1180*/  @P0 LDG.E.CONSTANT R14, desc[UR10][R14.64] ;  /* 0x0000000a0e0e0981 */ /* 0x000ea2000c1e9900 */
[----:B----4-:R-:W-:-:S03]  /*1190*/  @P3 FFMA R3, R28, R29, R3 ;  /* 0x0000001d1c033223 */ /* 0x010fc60000000003 */
[----:B------:R-:W4:Y:S04]  /*11a0*/  LDG.E.CONSTANT R28, desc[UR10][R24.64+0x14] ;  /* 0x0000140a181c7981 */ /* 0x000f28000c1e9900 */
[----:B------:R-:W4:Y:S01]  /*11b0*/  LDG.E.CONSTANT R24, desc[UR10][R24.64+0x1c] ;  /* 0x00001c0a18187981 */ /* 0x000f22000c1e9900 */
[----:B-----5:R-:W-:Y:S01]  /*11c0*/  FSETP.GT.AND P2, PT, R26, RZ, PT ;  /* 0x000000ff1a00720b */ /* 0x020fe20003f44000 */
[----:B---3--:R-:W-:Y:S01]  /*11d0*/  @P1 FFMA R3, R27, R16, R3 ;  /* 0x000000101b031223 */ /* 0x008fe20000000003 */
[----:B------:R-:W-:-:S03]  /*11e0*/  @P1 FADD R4, R4, R27 ;  /* 0x0000001b04041221 */ /* 0x000fc60000000000 */
[----:B--2---:R-:W-:-:S08]  /*11f0*/  @P0 FFMA R3, R0, R14, R3 ;  /* 0x0000000e00030223 */ /* 0x004fd00000000003 */
[----:B------:R-:W1:Y:S01]  /*1200*/  @P2 LDC.64 R14, c[0x0][0x380] ;  /* 0x0000e000ff0e2b82 */ /* 0x000e620000000a00 */
[----:B----4-:R-:W-:Y:S02]  /*1210*/  FSETP.GT.AND P3, PT, R28, RZ, PT ;  /* 0x000000ff1c00720b */ /* 0x010fe40003f64000 */
[----:B------:R-:W-:-:S11]  /*1220*/  FSETP.GT.AND P1, PT, R24, RZ, PT ;  /* 0x000000ff1800720b */ /* 0x000fd60003f24000 */
[----:B------:R-:W2:Y:S01]  /*1230*/  @P3 LDC.64 R16, c[0x0][0x380] ;  /* 0x0000e000ff103b82 */ /* 0x000ea20000000a00 */
[----:B-1----:R-:W-:-:S05]  /*1240*/  @P2 IMAD.WIDE R14, R11, 0x4, R14 ;  /* 0x000000040b0e2825 */ /* 0x002fca00078e020e */
[----:B------:R1:W3:Y:S02]  /*1250*/  @P2 LDG.E.CONSTANT R25, desc[UR10][R14.64] ;  /* 0x0000000a0e192981 */ /* 0x0002e4000c1e9900 */
[----:B-1----:R-:W1:Y:S01]  /*1260*/  @P1 LDC.64 R14, c[0x0][0x380] ;  /* 0x0000e000ff0e1b82 */ /* 0x002e620000000a00 */
[----:B--2---:R-:W-:-:S06]  /*1270*/  @P3 IMAD.WIDE R16, R19, 0x4, R16 ;  /* 0x0000000413103825 */ /* 0x004fcc00078e0210 */
[----:B------:R0:W2:Y:S01]  /*1280*/  @P3 LDG.E.CONSTANT R16, desc[UR10][R16.64] ;  /* 0x0000000a10103981 */ /* 0x0000a2000c1e9900 */
[----:B-1----:R-:W-:-:S05]  /*1290*/  @P1 IMAD.WIDE R14, R10, 0x4, R14 ;  /* 0x000000040a0e1825 */ /* 0x002fca00078e020e */
[----:B------:R-:W4:Y:S01]  /*12a0*/  @P1 LDG.E.CONSTANT R27, desc[UR10][R14.64] ;  /* 0x0000000a0e1b1981 */ /* 0x000f22000c1e9900 */
[----:B------:R-:W-:Y:S01]  /*12b0*/  UIADD3 UR6, UPT, UPT, UR6, 0x8, URZ ;  /* 0x0000000806067890 */ /* 0x000fe2000fffe0ff */
[----:B------:R-:W-:-:S03]  /*12c0*/  @P0 FADD R4, R4, R0 ;  /* 0x0000000004040221 */ /* 0x000fc60000000000 */
[----:B------:R-:W-:Y:S01]  /*12d0*/  UISETP.NE.AND UP1, UPT, UR6, URZ, UPT ;  /* 0x000000ff0600728c */ /* 0x000fe2000bf25270 */
[----:B------:R-:W-:Y:S01]  /*12e0*/  @P3 FADD R4, R4, R28 ;  /* 0x0000001c04043221 */ /* 0x000fe20000000000 */
[----:B0-----:R-:W-:-:S03]  /*12f0*/  MOV R17, R8 ;  /* 0x0000000800117202 */ /* 0x001fc60000000f00 */
[----:B------:R-:W-:Y:S01]  /*1300*/  @P2 FADD R4, R4, R26 ;  /* 0x0000001a04042221 */ /* 0x000fe20000000000 */
[----:B------:R-:W-:Y:S02]  /*1310*/  IADD3 R23, PT, PT, R23, 0x8, RZ ;  /* 0x0000000817177810 */ /* 0x000fe40007ffe0ff */
[C---:B------:R-:W-:Y:S01]  /*1320*/  LEA R21, R17.reuse, R21, 0x3 ;  /* 0x0000001511157211 */ /* 0x040fe200078e18ff */
[----:B------:R-:W-:Y:S01]  /*1330*/  @P1 FADD R4, R4, R24 ;  /* 0x0000001804041221 */ /* 0x000fe20000000000 */
[C---:B------:R-:W-:Y:S02]  /*1340*/  LEA R22, R17.reuse, R22, 0x3 ;  /* 0x0000001611167211 */ /* 0x040fe400078e18ff */
[C---:B------:R-:W-:Y:S02]  /*1350*/  LEA R9, R17.reuse, R9, 0x3 ;  /* 0x0000000911097211 */ /* 0x040fe400078e18ff */
[C---:B------:R-:W-:Y:S02]  /*1360*/  LEA R20, R17.reuse, R20, 0x3 ;  /* 0x0000001411147211 */ /* 0x040fe400078e18ff */
[----:B------:R-:W-:-:S02]  /*1370*/  LEA R18, R17, R18, 0x3 ;  /* 0x0000001211127211 */ /* 0x000fc400078e18ff */
[C---:B------:R-:W-:Y:S02]  /*1380*/  LEA R19, R17.reuse, R19, 0x3 ;  /* 0x0000001311137211 */ /* 0x040fe400078e18ff */
[C---:B------:R-:W-:Y:S02]  /*1390*/  LEA R11, R17.reuse, R11, 0x3 ;  /* 0x0000000b110b7211 */ /* 0x040fe400078e18ff */
[----:B------:R-:W-:Y:S01]  /*13a0*/  LEA R10, R17, R10, 0x3 ;  /* 0x0000000a110a7211 */ /* 0x000fe200078e18ff */
[----:B--2---:R-:W-:-:S04]  /*13b0*/  @P3 FFMA R3, R28, R16, R3 ;  /* 0x000000101c033223 */ /* 0x004fc80000000003 */
[----:B---3--:R-:W-:-:S04]  /*13c0*/  @P2 FFMA R3, R26, R25, R3 ;  /* 0x000000191a032223 */ /* 0x008fc80000000003 */
[----:B----4-:R-:W-:Y:S01]  /*13d0*/  @P1 FFMA R3, R24, R27, R3 ;  /* 0x0000001b18031223 */ /* 0x010fe20000000003 */
[----:B------:R-:W-:Y:S06]  /*13e0*/  BRA.U UP1, `(.L_x_32) ;  /* 0xfffffff901e87547 */ /* 0x000fec000b83ffff */
.L_x_31:
[----:B------:R-:W-:Y:S05]  /*13f0*/  BRA.U !UP0, `(.L_x_24) ;  /* 0x0000000508687547 */ /* 0x000fea000b800000 */
[----:B------:R-:W0:Y:S01]  /*1400*/  LDCU UR4, c[0x0][0x39c] ;  /* 0x00007380ff0477ac */ /* 0x000e220008000800 */
[----:B------:R-:W-:Y:S02]  /*1410*/  UISETP.GE.U32.AND UP0, UPT, UR7, 0x4, UPT ;  /* 0x000000040700788c */ /* 0x000fe4000bf06070 */
[----:B0-----:R-:W-:-:S04]  /*1420*/  ULOP3.LUT UR5, UR4, 0x3, URZ, 0xc0, !UPT ;  /* 0x0000000304057892 */ /* 0x001fc8000f8ec0ff */
[----:B------:R-:W-:-:S03]  /*1430*/  UISETP.NE.AND UP1, UPT, UR5, URZ, UPT ;  /* 0x000000ff0500728c */ /* 0x000fc6000bf25270 */
[----:B------:R-:W-:Y:S08]  /*1440*/  BRA.U !UP0, `(.L_x_33) ;  /* 0x0000000108a47547 */ /* 0x000ff0000b800000 */
[----:B------:R-:W0:Y:S01]  /*1450*/  LDC.64 R22, c[0x0][0x388] ;  /* 0x0000e200ff167b82 */ /* 0x000e220000000a00 */
[----:B------:R-:W-:-:S05]  /*1460*/  IADD3 R9, PT, PT, R5, R7, RZ ;  /* 0x0000000705097210 */ /* 0x000fca0007ffe0ff */
[----:B0-----:R-:W-:-:S05]  /*1470*/  IMAD.WIDE R22, R9, 0x4, R22 ;  /* 0x0000000409167825 */ /* 0x001fca00078e0216 */
[----:B------:R-:W2:Y:S04]  /*1480*/  LDG.E.CONSTANT R18, desc[UR10][R22.64] ;  /* 0x0000000a16127981 */ /* 0x000ea8000c1e9900 */
[----:B------:R-:W3:Y:S04]  /*1490*/  LDG.E.CONSTANT R16, desc[UR10][R22.64+0x4] ;  /* 0x0000040a16107981 */ /* 0x000ee8000c1e9900 */
[----:B------:R-:W4:Y:S04]  /*14a0*/  LDG.E.CONSTANT R0, desc[UR10][R22.64+0x8] ;  /* 0x0000080a16007981 */ /* 0x000f28000c1e9900 */
[----:B------:R-:W5:Y:S01]  /*14b0*/  LDG.E.CONSTANT R20, desc[UR10][R22.64+0xc] ;  /* 0x00000c0a16147981 */ /* 0x000f62000c1e9900 */
[----:B--2---:R-:W-:-:S02]  /*14c0*/  FSETP.GT.AND P0, PT, R18, RZ, PT ;  /* 0x000000ff1200720b */ /* 0x004fc40003f04000 */
[----:B---3--:R-:W-:Y:S02]  /*14d0*/  FSETP.GT.AND P1, PT, R16, RZ, PT ;  /* 0x000000ff1000720b */ /* 0x008fe40003f24000 */
[----:B----4-:R-:W-:Y:S02]  /*14e0*/  FSETP.GT.AND P2, PT, R0, RZ, PT ;  /* 0x000000ff0000720b */ /* 0x010fe40003f44000 */
[----:B-----5:R-:W-:-:S07]  /*14f0*/  FSETP.GT.AND P3, PT, R20, RZ, PT ;  /* 0x000000ff1400720b */ /* 0x020fce0003f64000 */
[----:B------:R-:W0:Y:S01]  /*1500*/  @P0 LDC.64 R14, c[0x0][0x380] ;  /* 0x0000e000ff0e0b82 */ /* 0x000e220000000a00 */
[CC--:B------:R-:W-:Y:S02]  /*1510*/  @P0 IADD3 R19, PT, PT, R6.reuse, R7.reuse, RZ ;  /* 0x0000000706130210 */ /* 0x0c0fe40007ffe0ff */
[----:B------:R-:W-:-:S03]  /*1520*/  @P1 IADD3 R24, PT, PT, R6, R7, RZ ;  /* 0x0000000706181210 */ /* 0x000fc60007ffe0ff */
[-C--:B------:R-:W-:Y:S02]  /*1530*/  @P0 IMAD R19, R19, R17.reuse, R2 ;  /* 0x0000001113130224 */ /* 0x080fe400078e0202 */
[----:B------:R-:W1:Y:S01]  /*1540*/  @P1 LDC.64 R12, c[0x0][0x380] ;  /* 0x0000e000ff0c1b82 */ /* 0x000e620000000a00 */
[----:B------:R-:W-:Y:S01]  /*1550*/  @P1 IMAD R21, R24, R17, R17 ;  /* 0x0000001118151224 */ /* 0x000fe200078e0211 */
[C-C-:B------:R-:W-:Y:S02]  /*1560*/  @P2 IADD3 R22, PT, PT, R7.reuse, 0x2, R6.reuse ;  /* 0x0000000207162810 */ /* 0x140fe40007ffe006 */
[----:B------:R-:W-:Y:S02]  /*1570*/  @P3 IADD3 R23, PT, PT, R7, 0x3, R6 ;  /* 0x0000000307173810 */ /* 0x000fe40007ffe006 */
[----:B------:R-:W-:Y:S02]  /*1580*/  @P1 IADD3 R21, PT, PT, R2, R21, RZ ;  /* 0x0000001502151210 */ /* 0x000fe40007ffe0ff */
[----:B------:R-:W2:Y:S08]  /*1590*/  @P2 LDC.64 R10, c[0x0][0x380] ;  /* 0x0000e000ff0a2b82 */ /* 0x000eb00000000a00 */
[----:B------:R-:W3:Y:S01]  /*15a0*/  @P3 LDC.64 R8, c[0x0][0x380] ;  /* 0x0000e000ff083b82 */ /* 0x000ee20000000a00 */
[----:B0-----:R-:W-:-:S04]  /*15b0*/  @P0 IMAD.WIDE R14, R19, 0x4, R14 ;  /* 0x00000004130e0825 */ /* 0x001fc800078e020e */
[----:B------:R-:W-:Y:S02]  /*15c0*/  @P2 IMAD R19, R22, R17, R2 ;  /* 0x0000001116132224 */ /* 0x000fe400078e0202 */
[----:B------:R-:W4:Y:S01]  /*15d0*/  @P0 LDG.E.CONSTANT R14, desc[UR10][R14.64] ;  /* 0x0000000a0e0e0981 */ /* 0x000f22000c1e9900 */
[----:B-1----:R-:W-:-:S04]  /*15e0*/  @P1 IMAD.WIDE R12, R21, 0x4, R12 ;  /* 0x00000004150c1825 */ /* 0x002fc800078e020c */
[----:B------:R-:W-:Y:S02]  /*15f0*/  @P3 IMAD R23, R23, R17, R2 ;  /* 0x0000001117173224 */ /* 0x000fe400078e0202 */
[----:B------:R-:W5:Y:S01]  /*1600*/  @P1 LDG.E.CONSTANT R12, desc[UR10][R12.64] ;  /* 0x0000000a0c0c1981 */ /* 0x000f62000c1e9900 */
[----:B--2---:R-:W-:-:S06]  /*1610*/  @P2 IMAD.WIDE R10, R19, 0x4, R10 ;  /* 0x00000004130a2825 */ /* 0x004fcc00078e020a */
[----:B------:R-:W2:Y:S01]  /*1620*/  @P2 LDG.E.CONSTANT R10, desc[UR10][R10.64] ;  /* 0x0000000a0a0a2981 */ /* 0x000ea2000c1e9900 */
[----:B---3--:R-:W-:-:S06]  /*1630*/  @P3 IMAD.WIDE R8, R23, 0x4, R8 ;  /* 0x0000000417083825 */ /* 0x008fcc00078e0208 */
[----:B------:R-:W3:Y:S01]  /*1640*/  @P3 LDG.E.CONSTANT R8, desc[UR10][R8.64] ;  /* 0x0000000a08083981 */ /* 0x000ee2000c1e9900 */
[----:B------:R-:W-:-:S04]  /*1650*/  @P0 FADD R4, R4, R18 ;  /* 0x0000001204040221 */ /* 0x000fc80000000000 */
[----:B------:R-:W-:-:S04]  /*1660*/  @P1 FADD R4, R4, R16 ;  /* 0x0000001004041221 */ /* 0x000fc80000000000 */
[----:B------:R-:W-:Y:S01]  /*1670*/  @P2 FADD R4, R4, R0 ;  /* 0x0000000004042221 */ /* 0x000fe20000000000 */
[----:B------:R-:W-:-:S03]  /*1680*/  IADD3 R7, PT, PT, R7, 0x4, RZ ;  /* 0x0000000407077810 */ /* 0x000fc60007ffe0ff */
[----:B------:R-:W-:Y:S01]  /*1690*/  @P3 FADD R4, R4, R20 ;  /* 0x0000001404043221 */ /* 0x000fe20000000000 */
[----:B----4-:R-:W-:-:S04]  /*16a0*/  @P0 FFMA R3, R18, R14, R3 ;  /* 0x0000000e12030223 */ /* 0x010fc80000000003 */
[----:B-----5:R-:W-:-:S04]  /*16b0*/  @P1 FFMA R3, R16, R12, R3 ;  /* 0x0000000c10031223 */ /* 0x020fc80000000003 */
[----:B--2---:R-:W-:-:S04]  /*16c0*/  @P2 FFMA R3, R0, R10, R3 ;  /* 0x0000000a00032223 */ /* 0x004fc80000000003 */
[----:B---3--:R-:W-:-:S07]  /*16d0*/  @P3 FFMA R3, R20, R8, R3 ;  /* 0x0000000814033223 */ /* 0x008fce0000000003 */
.L_x_33:
[----:B------:R-:W-:Y:S05]  /*16e0*/  BRA.U !UP1, `(.L_x_24) ;  /* 0x0000000109ac7547 */ /* 0x000fea000b800000 */
[----:B------:R-:W-:Y:S02]  /*16f0*/  UISETP.NE.AND UP0, UPT, UR5, 0x1, UPT ;  /* 0x000000010500788c */ /* 0x000fe4000bf05270 */
[----:B------:R-:W-:-:S04]  /*1700*/  ULOP3.LUT UR4, UR4, 0x1, URZ, 0xc0, !UPT ;  /* 0x0000000104047892 */ /* 0x000fc8000f8ec0ff */
[----:B------:R-:W-:-:S03]  /*1710*/  UISETP.NE.U32.AND UP1, UPT, UR4, 0x1, UPT ;  /* 0x000000010400788c */ /* 0x000fc6000bf25070 */
[----:B------:R-:W-:Y:S08]  /*1720*/  BRA.U !UP0, `(.L_x_34) ;  /* 0x00000001085c7547 */ /* 0x000ff0000b800000 */
[----:B------:R-:W0:Y:S01]  /*1730*/  LDC.64 R8, c[0x0][0x388] ;  /* 0x0000e200ff087b82 */ /* 0x000e220000000a00 */
[----:B------:R-:W-:-:S05]  /*1740*/  IADD3 R13, PT, PT, R5, R7, RZ ;  /* 0x00000007050d7210 */ /* 0x000fca0007ffe0ff */
[----:B0-----:R-:W-:-:S05]  /*1750*/  IMAD.WIDE R12, R13, 0x4, R8 ;  /* 0x000000040d0c7825 */ /* 0x001fca00078e0208 */
[----:B------:R-:W2:Y:S04]  /*1760*/  LDG.E.CONSTANT R0, desc[UR10][R12.64] ;  /* 0x0000000a0c007981 */ /* 0x000ea8000c1e9900 */
[----:B------:R-:W3:Y:S01]  /*1770*/  LDG.E.CONSTANT R14, desc[UR10][R12.64+0x4] ;  /* 0x0000040a0c0e7981 */ /* 0x000ee2000c1e9900 */
[----:B--2---:R-:W-:Y:S02]  /*1780*/  FSETP.GT.AND P0, PT, R0, RZ, PT ;  /* 0x000000ff0000720b */ /* 0x004fe40003f04000 */
[----:B---3--:R-:W-:-:S11]  /*1790*/  FSETP.GT.AND P1, PT, R14, RZ, PT ;  /* 0x000000ff0e00720b */ /* 0x008fd60003f24000 */
[----:B------:R-:W0:Y:S01]  /*17a0*/  @P0 LDC.64 R10, c[0x0][0x380] ;  /* 0x0000e000ff0a0b82 */ /* 0x000e220000000a00 */
[CC--:B------:R-:W-:Y:S02]  /*17b0*/  @P0 IADD3 R15, PT, PT, R6.reuse, R7.reuse, RZ ;  /* 0x00000007060f0210 */ /* 0x0c0fe40007ffe0ff */
[----:B------:R-:W-:-:S03]  /*17c0*/  @P1 IADD3 R16, PT, PT, R6, R7, RZ ;  /* 0x0000000706101210 */ /* 0x000fc60007ffe0ff */
[-C--:B------:R-:W-:Y:S02]  /*17d0*/  @P0 IMAD R15, R15, R17.reuse, R2 ;  /* 0x000000110f0f0224 */ /* 0x080fe400078e0202 */
[----:B------:R-:W1:Y:S01]  /*17e0*/  @P1 LDC.64 R8, c[0x0][0x380] ;  /* 0x0000e000ff081b82 */ /* 0x000e620000000a00 */
[----:B------:R-:W-:-:S05]  /*17f0*/  @P1 IMAD R19, R16, R17, R17 ;  /* 0x0000001110131224 */ /* 0x000fca00078e0211 */
[----:B------:R-:W-:Y:S01]  /*1800*/  @P1 IADD3 R19, PT, PT, R2, R19, RZ ;  /* 0x0000001302131210 */ /* 0x000fe20007ffe0ff */
[----:B0-----:R-:W-:-:S06]  /*1810*/  @P0 IMAD.WIDE R10, R15, 0x4, R10 ;  /* 0x000000040f0a0825 */ /* 0x001fcc00078e020a */
[----:B------:R-:W2:Y:S01]  /*1820*/  @P0 LDG.E.CONSTANT R10, desc[UR10][R10.64] ;  /* 0x0000000a0a0a0981 */ /* 0x000ea2000c1e9900 */
[----:B-1----:R-:W-:-:S06]  /*1830*/  @P1 IMAD.WIDE R8, R19, 0x4, R8 ;  /* 0x0000000413081825 */ /* 0x002fcc00078e0208 */
[----:B------:R-:W3:Y:S01]  /*1840*/  @P1 LDG.E.CONSTANT R8, desc[UR10][R8.64] ;  /* 0x0000000a08081981 */ /* 0x000ee2000c1e9900 */
[----:B------:R-:W-:Y:S01]  /*1850*/  @P0 FADD R4, R4, R0 ;  /* 0x0000000004040221 */ /* 0x000fe20000000000 */
[----:B------:R-:W-:-:S03]  /*1860*/  IADD3 R7, PT, PT, R7, 0x2, RZ ;  /* 0x0000000207077810 */ /* 0x000fc60007ffe0ff */
[----:B------:R-:W-:Y:S01]  /*1870*/  @P1 FADD R4, R4, R14 ;  /* 0x0000000e04041221 */ /* 0x000fe20000000000 */
[----:B--2---:R-:W-:-:S04]  /*1880*/  @P0 FFMA R3, R10, R0, R3 ;  /* 0x000000000a030223 */ /* 0x004fc80000000003 */
[----:B---3--:R-:W-:-:S07]  /*1890*/  @P1 FFMA R3, R8, R14, R3 ;  /* 0x0000000e08031223 */ /* 0x008fce0000000003 */
.L_x_34:
[----:B------:R-:W-:Y:S05]  /*18a0*/  BRA.U UP1, `(.L_x_24) ;  /* 0x00000001013c7547 */ /* 0x000fea000b800000 */
[----:B------:R-:W0:Y:S01]  /*18b0*/  LDC.64 R8, c[0x0][0x388] ;  /* 0x0000e200ff087b82 */ /* 0x000e220000000a00 */
[----:B------:R-:W-:-:S05]  /*18c0*/  IADD3 R5, PT, PT, R5, R7, RZ ;  /* 0x0000000705057210 */ /* 0x000fca0007ffe0ff */
[----:B0-----:R-:W-:-:S05]  /*18d0*/  IMAD.WIDE R8, R5, 0x4, R8 ;  /* 0x0000000405087825 */ /* 0x001fca00078e0208 */
[----:B------:R-:W2:Y:S01]  /*18e0*/  LDG.E.CONSTANT R0, desc[UR10][R8.64] ;  /* 0x0000000a08007981 */ /* 0x000ea2000c1e9900 */
[----:B------:R-:W-:Y:S01]  /*18f0*/  BSSY.RECONVERGENT B0, `(.L_x_24) ;  /* 0x000000a000007945 */ /* 0x000fe20003800200 */
[----:B--2---:R-:W-:-:S13]  /*1900*/  FSETP.GT.AND P0, PT, R0, RZ, PT ;  /* 0x000000ff0000720b */ /* 0x004fda0003f04000 */
[----:B------:R-:W-:Y:S05]  /*1910*/  @!P0 BRA `(.L_x_35) ;  /* 0x00000000001c8947 */ /* 0x000fea0003800000 */
[----:B------:R-:W0:Y:S01]  /*1920*/  LDC.64 R8, c[0x0][0x380] ;  /* 0x0000e000ff087b82 */ /* 0x000e220000000a00 */
[----:B------:R-:W-:-:S05]  /*1930*/  IADD3 R6, PT, PT, R6, R7, RZ ;  /* 0x0000000706067210 */ /* 0x000fca0007ffe0ff */
[----:B------:R-:W-:-:S04]  /*1940*/  IMAD R7, R6, R17, R2 ;  /* 0x0000001106077224 */ /* 0x000fc800078e0202 */
[----:B0-----:R-:W-:-:S06]  /*1950*/  IMAD.WIDE R6, R7, 0x4, R8 ;  /* 0x0000000407067825 */ /* 0x001fcc00078e0208 */
[----:B------:R-:W2:Y:S01]  /*1960*/  LDG.E.CONSTANT R6, desc[UR10][R6.64] ;  /* 0x0000000a06067981 */ /* 0x000ea2000c1e9900 */
[----:B------:R-:W-:Y:S01]  /*1970*/  FADD R4, R4, R0 ;  /* 0x0000000004047221 */ /* 0x000fe20000000000 */
[----:B--2---:R-:W-:-:S07]  /*1980*/  FFMA R3, R0, R6, R3 ;  /* 0x0000000600037223 */ /* 0x004fce0000000003 */
.L_x_35:
[----:B------:R-:W-:Y:S05]  /*1990*/  BSYNC.RECONVERGENT B0 ;  /* 0x0000000000007941 */ /* 0x000fea0003800200 */
.L_x_24:
[----:B------:R-:W0:Y:S01]  /*19a0*/  MUFU.RCP R5, R4 ;  /* 0x0000000400057308 */ /* 0x000e220000001000 */
[----:B------:R-:W-:Y:S01]  /*19b0*/  BSSY.RECONVERGENT B0, `(.L_x_36) ;  /* 0x000000b000007945 */ /* 0x000fe20003800200 */
[----:B------:R-:W-:-:S06]  /*19c0*/  FSETP.GT.AND P2, PT, R4, RZ, PT ;  /* 0x000000ff0400720b */ /* 0x000fcc0003f44000 */
[----:B------:R-:W1:Y:S01]  /*19d0*/  FCHK P0, R3, R4 ;  /* 0x0000000403007302 */ /* 0x000e620000000000 */
[----:B0-----:R-:W-:-:S04]  /*19e0*/  FFMA R0, R5, -R4, 1 ;  /* 0x3f80000005007423 */ /* 0x001fc80000000804 */
[----:B------:R-:W-:-:S04]  /*19f0*/  FFMA R0, R5, R0, R5 ;  /* 0x0000000005007223 */ /* 0x000fc80000000005 */
[----:B------:R-:W-:-:S04]  /*1a00*/  FFMA R6, R0, R3, RZ ;  /* 0x0000000300067223 */ /* 0x000fc800000000ff */
[----:B------:R-:W-:-:S04]  /*1a10*/  FFMA R5, R6, -R4, R3 ;  /* 0x8000000406057223 */ /* 0x000fc80000000003 */
[----:B------:R-:W-:Y:S01]  /*1a20*/  FFMA R0, R0, R5, R6 ;  /* 0x0000000500007223 */ /* 0x000fe20000000006 */
[----:B-1----:R-:W-:Y:S06]  /*1a30*/  @!P0 BRA `(.L_x_37) ;  /* 0x0000000000088947 */ /* 0x002fec0003800000 */
[----:B------:R-:W-:-:S07]  /*1a40*/  MOV R6, 0x1a60 ;  /* 0x00001a6000067802 */ /* 0x000fce0000000f00 */
[----:B------:R-:W-:Y:S05]  /*1a50*/  CALL.REL.NOINC `($__internal_2_$__cuda_sm3x_div_rn_noftz_f32_slowpath) ;  /* 0x0000000000187944 */ /* 0x000fea0003c00000 */
.L_x_37:
[----:B------:R-:W-:Y:S05]  /*1a60*/  BSYNC.RECONVERGENT B0 ;  /* 0x0000000000007941 */ /* 0x000fea0003800200 */
.L_x_36:
[----:B------:R-:W0:Y:S01]  /*1a70*/  LDC.64 R4, c[0x0][0x390] ;  /* 0x0000e400ff047b82 */ /* 0x000e220000000a00 */
[----:B------:R-:W-:Y:S01]  /*1a80*/  FSEL R7, R0, RZ, P2 ;  /* 0x000000ff00077208 */ /* 0x000fe20001000000 */
[----:B0-----:R-:W-:-:S05]  /*1a90*/  IMAD.WIDE R2, R2, 0x4, R4 ;  /* 0x0000000402027825 */ /* 0x001fca00078e0204 */
[----:B------:R-:W-:Y:S01]  /*1aa0*/  STG.E desc[UR10][R2.64], R7 ;  /* 0x0000000702007986 */ /* 0x000fe2000c10190a */
[----:B------:R-:W-:Y:S05]  /*1ab0*/  EXIT ;  /* 0x000000000000794d */ /* 0x000fea0003800000 */
        .weak           $__internal_2_$__cuda_sm3x_div_rn_noftz_f32_slowpath
        .type           $__internal_2_$__cuda_sm3x_div_rn_noftz_f32_slowpath,@function
        .size           $__internal_2_$__cuda_sm3x_div_rn_noftz_f32_slowpath,(.L_x_53 - $__internal_2_$__cuda_sm3x_div_rn_noftz_f32_slowpath)
$__internal_2_$__cuda_sm3x_div_rn_noftz_f32_slowpath:
[----:B------:R-:W-:Y:S01]  /*1ac0*/  SHF.R.U32.HI R5, RZ, 0x17, R4 ;  /* 0x00000017ff057819 */ /* 0x000fe20000011604 */
[----:B------:R-:W-:Y:S01]  /*1ad0*/  BSSY.RECONVERGENT B1, `(.L_x_38) ;  /* 0x0000062000017945 */ /* 0x000fe20003800200 */
[----:B------:R-:W-:Y:S02]  /*1ae0*/  SHF.R.U32.HI R0, RZ, 0x17, R3 ;  /* 0x00000017ff007819 */ /* 0x000fe40000011603 */
[----:B------:R-:W-:Y:S02]  /*1af0*/  LOP3.LUT R13, R5, 0xff, RZ, 0xc0, !PT ;  /* 0x000000ff050d7812 */ /* 0x000fe400078ec0ff */
[----:B------:R-:W-:Y:S02]  /*1b00*/  LOP3.LUT R0, R0, 0xff, RZ, 0xc0, !PT ;  /* 0x000000ff00007812 */ /* 0x000fe400078ec0ff */
[----:B------:R-:W-:Y:S02]  /*1b10*/  IADD3 R8, PT, PT, R13, -0x1, RZ ;  /* 0xffffffff0d087810 */ /* 0x000fe40007ffe0ff */
[----:B------:R-:W-:-:S02]  /*1b20*/  IADD3 R7, PT, PT, R0, -0x1, RZ ;  /* 0xffffffff00077810 */ /* 0x000fc40007ffe0ff */
[----:B------:R-:W-:-:S04]  /*1b30*/  ISETP.GT.U32.AND P0, PT, R8, 0xfd, PT ;  /* 0x000000fd0800780c */ /* 0x000fc80003f04070 */
[----:B------:R-:W-:-:S13]  /*1b40*/  ISETP.GT.U32.OR P0, PT, R7, 0xfd, P0 ;  /* 0x000000fd0700780c */ /* 0x000fda0000704470 */
[----:B------:R-:W-:Y:S01]  /*1b50*/  @!P0 MOV R5, RZ ;  /* 0x000000ff00058202 */ /* 0x000fe20000000f00 */
[----:B------:R-:W-:Y:S06]  /*1b60*/  @!P0 BRA `(.L_x_39) ;  /* 0x00000000005c8947 */ /* 0x000fec0003800000 */
[----:B------:R-:W-:Y:S02]  /*1b70*/  FSETP.GTU.FTZ.AND P0, PT, |R3|, +INF , PT ;  /* 0x7f8000000300780b */ /* 0x000fe40003f1c200 */
[----:B------:R-:W-:-:S04]  /*1b80*/  FSETP.GTU.FTZ.AND P1, PT, |R4|, +INF , PT ;  /* 0x7f8000000400780b */ /* 0x000fc80003f3c200 */
[----:B------:R-:W-:-:S13]  /*1b90*/  PLOP3.LUT P0, PT, P0, P1, PT, 0xf8, 0x8f ;  /* 0x00000000008f781c */ /* 0x000fda0000703f70 */
[----:B------:R-:W-:Y:S05]  /*1ba0*/  @P0 BRA `(.L_x_40) ;  /* 0x00000004004c0947 */ /* 0x000fea0003800000 */
[----:B------:R-:W-:-:S13]  /*1bb0*/  LOP3.LUT P0, RZ, R4, 0x7fffffff, R3, 0xc8, !PT ;  /* 0x7fffffff04ff7812 */ /* 0x000fda000780c803 */
[----:B------:R-:W-:Y:S05]  /*1bc0*/  @!P0 BRA `(.L_x_41) ;  /* 0x00000004003c8947 */ /* 0x000fea0003800000 */
[C---:B------:R-:W-:Y:S02]  /*1bd0*/  FSETP.NEU.FTZ.AND P3, PT, |R3|.reuse, +INF , PT ;  /* 0x7f8000000300780b */ /* 0x040fe40003f7d200 */
[----:B------:R-:W-:Y:S02]  /*1be0*/  FSETP.NEU.FTZ.AND P1, PT, |R4|, +INF , PT ;  /* 0x7f8000000400780b */ /* 0x000fe40003f3d200 */
[----:B------:R-:W-:-:S11]  /*1bf0*/  FSETP.NEU.FTZ.AND P0, PT, |R3|, +INF , PT ;  /* 0x7f8000000300780b */ /* 0x000fd60003f1d200 */
[----:B------:R-:W-:Y:S05]  /*1c00*/  @!P1 BRA !P3, `(.L_x_41) ;  /* 0x00000004002c9947 */ /* 0x000fea0005800000 */
[----:B------:R-:W-:-:S04]  /*1c10*/  LOP3.LUT P3, RZ, R3, 0x7fffffff, RZ, 0xc0, !PT ;  /* 0x7fffffff03ff7812 */ /* 0x000fc8000786c0ff */
[----:B------:R-:W-:-:S13]  /*1c20*/  PLOP3.LUT P1, PT, P1, P3, PT, 0x2f, 0xf2 ;  /* 0x0000000000f2781c */ /* 0x000fda0000f26577 */
[----:B------:R-:W-:Y:S05]  /*1c30*/  @P1 BRA `(.L_x_42) ;  /* 0x0000000400181947 */ /* 0x000fea0003800000 */
[----:B------:R-:W-:-:S04]  /*1c40*/  LOP3.LUT P1, RZ, R4, 0x7fffffff, RZ, 0xc0, !PT ;  /* 0x7fffffff04ff7812 */ /* 0x000fc8000782c0ff */
[----:B------:R-:W-:-:S13]  /*1c50*/  PLOP3.LUT P0, PT, P0, P1, PT, 0x2f, 0xf2 ;  /* 0x0000000000f2781c */ /* 0x000fda0000702577 */
[----:B------:R-:W-:Y:S05]  /*1c60*/  @P0 BRA `(.L_x_43) ;  /* 0x0000000400000947 */ /* 0x000fea0003800000 */
[----:B------:R-:W-:Y:S02]  /*1c70*/  ISETP.GE.AND P0, PT, R7, RZ, PT ;  /* 0x000000ff0700720c */ /* 0x000fe40003f06270 */
[----:B------:R-:W-:-:S11]  /*1c80*/  ISETP.GE.AND P1, PT, R8, RZ, PT ;  /* 0x000000ff0800720c */ /* 0x000fd60003f26270 */
[----:B------:R-:W-:Y:S01]  /*1c90*/  @P0 MOV R5, RZ ;  /* 0x000000ff00050202 */ /* 0x000fe20000000f00 */
[----:B------:R-:W-:Y:S01]  /*1ca0*/  @!P0 FFMA R3, R3, 1.84467440737095516160e+19, RZ ;  /* 0x5f80000003038823 */ /* 0x000fe200000000ff */
[----:B------:R-:W-:Y:S01]  /*1cb0*/  @!P0 MOV R5, 0xffffffc0 ;  /* 0xffffffc000058802 */ /* 0x000fe20000000f00 */
[----:B------:R-:W-:-:S03]  /*1cc0*/  @!P1 FFMA R4, R4, 1.84467440737095516160e+19, RZ ;  /* 0x5f80000004049823 */ /* 0x000fc600000000ff */
[----:B------:R-:W-:-:S07]  /*1cd0*/  @!P1 IADD3 R5, PT, PT, R5, 0x40, RZ ;  /* 0x0000004005059810 */ /* 0x000fce0007ffe0ff */
.L_x_39:
[----:B------:R-:W-:Y:S01]  /*1ce0*/  LEA R7, R13, 0xc0800000, 0x17 ;  /* 0xc08000000d077811 */ /* 0x000fe200078eb8ff */
[----:B------:R-:W-:Y:S03]  /*1cf0*/  BSSY.RECONVERGENT B2, `(.L_x_44) ;  /* 0x0000036000027945 */ /* 0x000fe60003800200 */
[----:B------:R-:W-:Y:S02]  /*1d00*/  IADD3 R7, PT, PT, -R7, R4, RZ ;  /* 0x0000000407077210 */ /* 0x000fe40007ffe1ff */
[----:B------:R-:W-:Y:S02]  /*1d10*/  IADD3 R4, PT, PT, R0, -0x7f, RZ ;  /* 0xffffff8100047810 */ /* 0x000fe40007ffe0ff */
[----:B------:R-:W0:Y:S01]  /*1d20*/  MUFU.RCP R8, R7 ;  /* 0x0000000700087308 */ /* 0x000e220000001000 */
[----:B------:R-:W-:Y:S02]  /*1d30*/  FADD.FTZ R9, -R7, -RZ ;  /* 0x800000ff07097221 */ /* 0x000fe40000010100 */
[C---:B------:R-:W-:Y:S01]  /*1d40*/  IMAD R0, R4.reuse, -0x800000, R3 ;  /* 0xff80000004007824 */ /* 0x040fe200078e0203 */
[----:B------:R-:W-:-:S04]  /*1d50*/  IADD3 R4, PT, PT, R4, 0x7f, -R13 ;  /* 0x0000007f04047810 */ /* 0x000fc80007ffe80d */
[----:B------:R-:W-:Y:S01]  /*1d60*/  IADD3 R4, PT, PT, R4, R5, RZ ;  /* 0x0000000504047210 */ /* 0x000fe20007ffe0ff */
[----:B0-----:R-:W-:-:S04]  /*1d70*/  FFMA R11, R8, R9, 1 ;  /* 0x3f800000080b7423 */ /* 0x001fc80000000009 */
[----:B------:R-:W-:-:S04]  /*1d80*/  FFMA R10, R8, R11, R8 ;  /* 0x0000000b080a7223 */ /* 0x000fc80000000008 */
[----:B------:R-:W-:-:S04]  /*1d90*/  FFMA R3, R0, R10, RZ ;  /* 0x0000000a00037223 */ /* 0x000fc800000000ff */
[----:B------:R-:W-:-:S04]  /*1da0*/  FFMA R8, R9, R3, R0 ;  /* 0x0000000309087223 */ /* 0x000fc80000000000 */
[----:B------:R-:W-:-:S04]  /*1db0*/  FFMA R11, R10, R8, R3 ;  /* 0x000000080a0b7223 */ /* 0x000fc80000000003 */
[----:B------:R-:W-:-:S04]  /*1dc0*/  FFMA R8, R9, R11, R0 ;  /* 0x0000000b09087223 */ /* 0x000fc80000000000 */
[----:B------:R-:W-:-:S05]  /*1dd0*/  FFMA R0, R10, R8, R11 ;  /* 0x000000080a007223 */ /* 0x000fca000000000b */
[----:B------:R-:W-:-:S04]  /*1de0*/  SHF.R.U32.HI R3, RZ, 0x17, R0 ;  /* 0x00000017ff037819 */ /* 0x000fc80000011600 */
[----:B------:R-:W-:-:S04]  /*1df0*/  LOP3.LUT R3, R3, 0xff, RZ, 0xc0, !PT ;  /* 0x000000ff03037812 */ /* 0x000fc800078ec0ff */
[----:B------:R-:W-:-:S04]  /*1e00*/  IADD3 R7, PT, PT, R3, R4, RZ ;  /* 0x0000000403077210 */ /* 0x000fc80007ffe0ff */
[----:B------:R-:W-:-:S04]  /*1e10*/  IADD3 R3, PT, PT, R7, -0x1, RZ ;  /* 0xffffffff07037810 */ /* 0x000fc80007ffe0ff */
[----:B------:R-:W-:-:S13]  /*1e20*/  ISETP.GE.U32.AND P0, PT, R3, 0xfe, PT ;  /* 0x000000fe0300780c */ /* 0x000fda0003f06070 */
[----:B------:R-:W-:Y:S05]  /*1e30*/  @!P0 BRA `(.L_x_45) ;  /* 0x0000000000808947 */ /* 0x000fea0003800000 */
[----:B------:R-:W-:-:S13]  /*1e40*/  ISETP.GT.AND P0, PT, R7, 0xfe, PT ;  /* 0x000000fe0700780c */ /* 0x000fda0003f04270 */
[----:B------:R-:W-:Y:S05]  /*1e50*/  @P0 BRA `(.L_x_46) ;  /* 0x00000000006c0947 */ /* 0x000fea0003800000 */
[----:B------:R-:W-:-:S13]  /*1e60*/  ISETP.GE.AND P0, PT, R7, 0x1, PT ;  /* 0x000000010700780c */ /* 0x000fda0003f06270 */
[----:B------:R-:W-:Y:S05]  /*1e70*/  @P0 BRA `(.L_x_47) ;  /* 0x0000000000740947 */ /* 0x000fea0003800000 */
[----:B------:R-:W-:Y:S02]  /*1e80*/  ISETP.GE.AND P0, PT, R7, -0x18, PT ;  /* 0xffffffe80700780c */ /* 0x000fe40003f06270 */
[----:B------:R-:W-:-:S11]  /*1e90*/  LOP3.LUT R0, R0, 0x80000000, RZ, 0xc0, !PT ;  /* 0x8000000000007812 */ /* 0x000fd600078ec0ff */
[----:B------:R-:W-:Y:S05]  /*1ea0*/  @!P0 BRA `(.L_x_47) ;  /* 0x0000000000688947 */ /* 0x000fea0003800000 */
[CCC-:B------:R-:W-:Y:S01]  /*1eb0*/  FFMA.RZ R3, R10.reuse, R8.reuse, R11.reuse ;  /* 0x000000080a037223 */ /* 0x1c0fe2000000c00b */
[CCC-:B------:R-:W-:Y:S01]  /*1ec0*/  FFMA.RM R4, R10.reuse, R8.reuse, R11.reuse ;  /* 0x000000080a047223 */ /* 0x1c0fe2000000400b */
[C---:B------:R-:W-:Y:S02]  /*1ed0*/  ISETP.NE.AND P3, PT, R7.reuse, RZ, PT ;  /* 0x000000ff0700720c */ /* 0x040fe40003f65270 */
[----:B------:R-:W-:Y:S02]  /*1ee0*/  ISETP.NE.AND P1, PT, R7, RZ, PT ;  /* 0x000000ff0700720c */ /* 0x000fe40003f25270 */
[----:B------:R-:W-:Y:S01]  /*1ef0*/  LOP3.LUT R5, R3, 0x7fffff, RZ, 0xc0, !PT ;  /* 0x007fffff03057812 */ /* 0x000fe200078ec0ff */
[----:B------:R-:W-:Y:S01]  /*1f00*/  FFMA.RP R3, R10, R8, R11 ;  /* 0x000000080a037223 */ /* 0x000fe2000000800b */
[----:B------:R-:W-:Y:S02]  /*1f10*/  IADD3 R8, PT, PT, R7, 0x20, RZ ;  /* 0x0000002007087810 */ /* 0x000fe40007ffe0ff */
[----:B------:R-:W-:-:S02]  /*1f20*/  LOP3.LUT R5, R5, 0x800000, RZ, 0xfc, !PT ;  /* 0x0080000005057812 */ /* 0x000fc400078efcff */
[----:B------:R-:W-:Y:S02]  /*1f30*/  IADD3 R7, PT, PT, -R7, RZ, RZ ;  /* 0x000000ff07077210 */ /* 0x000fe40007ffe1ff */
[----:B------:R-:W-:Y:S02]  /*1f40*/  SHF.L.U32 R8, R5, R8, RZ ;  /* 0x0000000805087219 */ /* 0x000fe400000006ff */
[----:B------:R-:W-:Y:S02]  /*1f50*/  FSETP.NEU.FTZ.AND P0, PT, R3, R4, PT ;  /* 0x000000040300720b */ /* 0x000fe40003f1d000 */
[----:B------:R-:W-:Y:S02]  /*1f60*/  SEL R4, R7, RZ, P3 ;  /* 0x000000ff07047207 */ /* 0x000fe40001800000 */
[----:B------:R-:W-:Y:S02]  /*1f70*/  ISETP.NE.AND P1, PT, R8, RZ, P1 ;  /* 0x000000ff0800720c */ /* 0x000fe40000f25270 */
[----:B------:R-:W-:-:S02]  /*1f80*/  SHF.R.U32.HI R4, RZ, R4, R5 ;  /* 0x00000004ff047219 */ /* 0x000fc40000011605 */
[----:B------:R-:W-:Y:S02]  /*1f90*/  PLOP3.LUT P0, PT, P0, P1, PT, 0xf8, 0x8f ;  /* 0x00000000008f781c */ /* 0x000fe40000703f70 */
[----:B------:R-:W-:Y:S02]  /*1fa0*/  SHF.R.U32.HI R8, RZ, 0x1, R4 ;  /* 0x00000001ff087819 */ /* 0x000fe40000011604 */
[----:B------:R-:W-:-:S04]  /*1fb0*/  SEL R3, RZ, 0x1, !P0 ;  /* 0x00000001ff037807 */ /* 0x000fc80004000000 */
[----:B------:R-:W-:-:S04]  /*1fc0*/  LOP3.LUT R3, R3, 0x1, R8, 0xf8, !PT ;  /* 0x0000000103037812 */ /* 0x000fc800078ef808 */
[----:B------:R-:W-:-:S04]  /*1fd0*/  LOP3.LUT R3, R3, R4, RZ, 0xc0, !PT ;  /* 0x0000000403037212 */ /* 0x000fc800078ec0ff */
[----:B------:R-:W-:-:S04]  /*1fe0*/  IADD3 R3, PT, PT, R8, R3, RZ ;  /* 0x0000000308037210 */ /* 0x000fc80007ffe0ff */
[----:B------:R-:W-:Y:S01]  /*1ff0*/  LOP3.LUT R0, R3, R0, RZ, 0xfc, !PT ;  /* 0x0000000003007212 */ /* 0x000fe200078efcff */
[----:B------:R-:W-:Y:S06]  /*2000*/  BRA `(.L_x_47) ;  /* 0x0000000000107947 */ /* 0x000fec0003800000 */
.L_x_46:
[----:B------:R-:W-:-:S04]  /*2010*/  LOP3.LUT R0, R0, 0x80000000, RZ, 0xc0, !PT ;  /* 0x8000000000007812 */ /* 0x000fc800078ec0ff */
[----:B------:R-:W-:Y:S01]  /*2020*/  LOP3.LUT R0, R0, 0x7f800000, RZ, 0xfc, !PT ;  /* 0x7f80000000007812 */ /* 0x000fe200078efcff */
[----:B------:R-:W-:Y:S06]  /*2030*/  BRA `(.L_x_47) ;  /* 0x0000000000047947 */ /* 0x000fec0003800000 */
.L_x_45:
[----:B------:R-:W-:-:S07]  /*2040*/  LEA R0, R4, R0, 0x17 ;  /* 0x0000000004007211 */ /* 0x000fce00078eb8ff */
.L_x_47:
[----:B------:R-:W-:Y:S05]  /*2050*/  BSYNC.RECONVERGENT B2 ;  /* 0x0000000000027941 */ /* 0x000fea0003800200 */
.L_x_44:
[----:B------:R-:W-:Y:S05]  /*2060*/  BRA `(.L_x_48) ;  /* 0x0000000000207947 */ /* 0x000fea0003800000 */
.L_x_43:
[----:B------:R-:W-:-:S04]  /*2070*/  LOP3.LUT R0, R4, 0x80000000, R3, 0x48, !PT ;  /* 0x8000000004007812 */ /* 0x000fc800078e4803 */
[----:B------:R-:W-:Y:S01]  /*2080*/  LOP3.LUT R0, R0, 0x7f800000, RZ, 0xfc, !PT ;  /* 0x7f80000000007812 */ /* 0x000fe200078efcff */
[----:B------:R-:W-:Y:S06]  /*2090*/  BRA `(.L_x_48) ;  /* 0x0000000000147947 */ /* 0x000fec0003800000 */
.L_x_42:
[----:B------:R-:W-:Y:S01]  /*20a0*/  LOP3.LUT R0, R4, 0x80000000, R3, 0x48, !PT ;  /* 0x8000000004007812 */ /* 0x000fe200078e4803 */
[----:B------:R-:W-:Y:S06]  /*20b0*/  BRA `(.L_x_48) ;  /* 0x00000000000c7947 */ /* 0x000fec0003800000 */
.L_x_41:
[----:B------:R-:W0:Y:S01]  /*20c0*/  MUFU.RSQ R0, -QNAN ;  /* 0xffc0000000007908 */ /* 0x000e220000001400 */
[----:B------:R-:W-:Y:S05]  /*20d0*/  BRA `(.L_x_48) ;  /* 0x0000000000047947 */ /* 0x000fea0003800000 */
.L_x_40:
[----:B------:R-:W-:-:S07]  /*20e0*/  FADD.FTZ R0, R3, R4 ;  /* 0x0000000403007221 */ /* 0x000fce0000010000 */
.L_x_48:
[----:B------:R-:W-:Y:S05]  /*20f0*/  BSYNC.RECONVERGENT B1 ;  /* 0x0000000000017941 */ /* 0x000fea0003800200 */
.L_x_38:
[----:B------:R-:W-:-:S04]  /*2100*/  HFMA2 R7, -RZ, RZ, 0, 0 ;  /* 0x00000000ff077431 */ /* 0x000fc800000001ff */
[----:B0-----:R-:W-:Y:S05]  /*2110*/  RET.REL.NODEC R6 `(mean_pooling_f32) ;  /* 0xffffffdc06b87950 */ /* 0x001fea0003c3ffff */
.L_x_49:
        /* <DEDUP_REMOVED lines=14> */
.L_x_53:


//--------------------- .text.embedding_gather_f32 --------------------------
	.section	.text.embedding_gather_f32,"ax",@progbits
	.align	128
        .global         embedding_gather_f32
        .type           embedding_gather_f32,@function
        .size           embedding_gather_f32,(.L_x_57 - embedding_gather_f32)
        .other          embedding_gather_f32,@"STO_CUDA_ENTRY STV_DEFAULT"
embedding_gather_f32:
.text.embedding_gather_f32:
[----:B------:R-:W-:Y:S01]  /*0000*/  LDC R1, c[0x0][0x37c] ;  /* 0x0000df00ff017b82 */ /* 0x000fe20000000800 */
[----:B------:R-:W0:Y:S07]  /*0010*/  S2R R5, SR_TID.X ;  /* 0x0000000000057919 */ /* 0x000e2e0000002100 */
[----:B------:R-:W0:Y:S08]  /*0020*/  S2UR UR4, SR_CTAID.X ;  /* 0x00000000000479c3 */ /* 0x000e300000002500 */
[----:B------:R-:W0:Y:S08]  /*0030*/  LDC R0, c[0x0][0x360] ;  /* 0x0000d800ff007b82 */ /* 0x000e300000000800 */
[----:B------:R-:W1:Y:S01]  /*0040*/  LDC.64 R2, c[0x0][0x398] ;  /* 0x0000e600ff027b82 */ /* 0x000e620000000a00 */
[----:B0-----:R-:W-:-:S02]  /*0050*/  IMAD R0, R0, UR4, R5 ;  /* 0x0000000400007c24 */ /* 0x001fc4000f8e0205 */
[----:B-1----:R-:W-:-:S05]  /*0060*/  IMAD R5, R3, R2, RZ ;  /* 0x0000000203057224 */ /* 0x002fca00078e02ff */
[----:B------:R-:W-:-:S13]  /*0070*/  ISETP.GE.AND P0, PT, R0, R5, PT ;  /* 0x000000050000720c */ /* 0x000fda0003f06270 */
[----:B------:R-:W-:Y:S05]  /*0080*/  @P0 EXIT ;  /* 0x000000000000094d */ /* 0x000fea0003800000 */
[----:B------:R-:W-:Y:S01]  /*0090*/  IABS R7, R3 ;  /* 0x0000000300077213 */ /* 0x000fe20000000000 */
[----:B------:R-:W0:Y:S01]  /*00a0*/  LDCU.64 UR4, c[0x0][0x358] ;  /* 0x00006b00ff0477ac */ /* 0x000e220008000a00 */
[----:B------:R-:W-:Y:S02]  /*00b0*/  IABS R8, R0 ;  /* 0x0000000000087213 */ /* 0x000fe40000000000 */
[----:B------:R-:W1:Y:S08]  /*00c0*/  I2F.RP R2, R7 ;  /* 0x0000000700027306 */ /* 0x000e700000209400 */
[----:B-1----:R-:W1:Y:S02]  /*00d0*/  MUFU.RCP R2, R2 ;  /* 0x0000000200027308 */ /* 0x002e640000001000 */
[----:B-1----:R-:W-:-:S06]  /*00e0*/  IADD3 R4, PT, PT, R2, 0xffffffe, RZ ;  /* 0x0ffffffe02047810 */ /* 0x002fcc0007ffe0ff */
[----:B------:R1:W2:Y:S02]  /*00f0*/  F2I.FTZ.U32.TRUNC.NTZ R5, R4 ;  /* 0x0000000400057305 */ /* 0x0002a4000021f000 */
[----:B-1----:R-:W-:Y:S02]  /*0100*/  HFMA2 R4, -RZ, RZ, 0, 0 ;  /* 0x00000000ff047431 */ /* 0x002fe400000001ff */
[----:B--2---:R-:W-:-:S04]  /*0110*/  IMAD.MOV R6, RZ, RZ, -R5 ;  /* 0x000000ffff067224 */ /* 0x004fc800078e0a05 */
[----:B------:R-:W-:-:S04]  /*0120*/  IMAD R9, R6, R7, RZ ;  /* 0x0000000706097224 */ /* 0x000fc800078e02ff */
[----:B------:R-:W-:-:S06]  /*0130*/  IMAD.HI.U32 R5, R5, R9, R4 ;  /* 0x0000000905057227 */ /* 0x000fcc00078e0004 */
[----:B------:R-:W-:Y:S02]  /*0140*/  IMAD.HI.U32 R6, R5, R8, RZ ;  /* 0x0000000805067227 */ /* 0x000fe400078e00ff */
[----:B------:R-:W1:Y:S02]  /*0150*/  LDC.64 R4, c[0x0][0x380] ;  /* 0x0000e000ff047b82 */ /* 0x000e640000000a00 */
[----:B------:R-:W-:-:S04]  /*0160*/  IMAD.MOV R2, RZ, RZ, -R6 ;  /* 0x000000ffff027224 */ /* 0x000fc800078e0a06 */
[----:B------:R-:W-:-:S05]  /*0170*/  IMAD R2, R7, R2, R8 ;  /* 0x0000000207027224 */ /* 0x000fca00078e0208 */
[----:B------:R-:W-:-:S13]  /*0180*/  ISETP.GT.U32.AND P2, PT, R7, R2, PT ;  /* 0x000000020700720c */ /* 0x000fda0003f44070 */
[-C--:B------:R-:W-:Y:S01]  /*0190*/  @!P2 IADD3 R2, PT, PT, R2, -R7.reuse, RZ ;  /* 0x800000070202a210 */ /* 0x080fe20007ffe0ff */
[----:B------:R-:W-:Y:S01]  /*01a0*/  @!P2 VIADD R6, R6, 0x1 ;  /* 0x000000010606a836 */ /* 0x000fe20000000000 */
[----:B------:R-:W-:Y:S02]  /*01b0*/  ISETP.NE.AND P2, PT, R3, RZ, PT ;  /* 0x000000ff0300720c */ /* 0x000fe40003f45270 */
[----:B------:R-:W-:Y:S02]  /*01c0*/  ISETP.GE.U32.AND P0, PT, R2, R7, PT ;  /* 0x000000070200720c */ /* 0x000fe40003f06070 */
[----:B------:R-:W-:-:S04]  /*01d0*/  LOP3.LUT R2, R0, R3, RZ, 0x3c, !PT ;  /* 0x0000000300027212 */ /* 0x000fc800078e3cff */
[----:B------:R-:W-:-:S07]  /*01e0*/  ISETP.GE.AND P1, PT, R2, RZ, PT ;  /* 0x000000ff0200720c */ /* 0x000fce0003f26270 */
[----:B------:R-:W-:-:S05]  /*01f0*/  @P0 IADD3 R6, PT, PT, R6, 0x1, RZ ;  /* 0x0000000106060810 */ /* 0x000fca0007ffe0ff */
[----:B------:R-:W-:Y:S02]  /*0200*/  IMAD.MOV.U32 R9, RZ, RZ, R6 ;  /* 0x000000ffff097224 */ /* 0x000fe400078e0006 */
[----:B------:R-:W2:Y:S03]  /*0210*/  LDC.64 R6, c[0x0][0x388] ;  /* 0x0000e200ff067b82 */ /* 0x000ea60000000a00 */
[----:B------:R-:W-:Y:S02]  /*0220*/  @!P1 IADD3 R9, PT, PT, -R9, RZ, RZ ;  /* 0x000000ff09099210 */ /* 0x000fe40007ffe1ff */
[----:B------:R-:W-:-:S05]  /*0230*/  @!P2 LOP3.LUT R9, RZ, R3, RZ, 0x33, !PT ;  /* 0x00000003ff09a212 */ /* 0x000fca00078e33ff */
[----:B-1----:R-:W-:-:S06]  /*0240*/  IMAD.WIDE R4, R9, 0x4, R4 ;  /* 0x0000000409047825 */ /* 0x002fcc00078e0204 */
[----:B0-----:R-:W3:Y:S02]  /*0250*/  LDG.E.CONSTANT R4, desc[UR4][R4.64] ;  /* 0x0000000404047981 */ /* 0x001ee4000c1e9900 */
[----:B---3--:R-:W-:-:S05]  /*0260*/  IADD3 R9, PT, PT, -R9, R4, RZ ;  /* 0x0000000409097210 */ /* 0x008fca0007ffe1ff */
[----:B------:R-:W-:-:S04]  /*0270*/  IMAD R3, R9, R3, R0 ;  /* 0x0000000309037224 */ /* 0x000fc800078e0200 */
[----:B--2---:R-:W-:Y:S02]  /*0280*/  IMAD.WIDE R2, R3, 0x4, R6 ;  /* 0x0000000403027825 */ /* 0x004fe400078e0206 */
[----:B------:R-:W0:Y:S04]  /*0290*/  LDC.64 R6, c[0x0][0x390] ;  /* 0x0000e400ff067b82 */ /* 0x000e280000000a00 */
[----:B------:R-:W2:Y:S01]  /*02a0*/  LDG.E.CONSTANT R3, desc[UR4][R2.64] ;  /* 0x0000000402037981 */ /* 0x000ea2000c1e9900 */
[----:B0-----:R-:W-:-:S05]  /*02b0*/  IMAD.WIDE R6, R0, 0x4, R6 ;  /* 0x0000000400067825 */ /* 0x001fca00078e0206 */
[----:B--2---:R-:W-:Y:S01]  /*02c0*/  STG.E desc[UR4][R6.64], R3 ;  /* 0x0000000306007986 */ /* 0x004fe2000c101904 */
[----:B------:R-:W-:Y:S05]  /*02d0*/  EXIT ;  /* 0x000000000000794d */ /* 0x000fea0003800000 */
.L_x_50:
        /* <DEDUP_REMOVED lines=10> */
.L_x_57:


//--------------------- .nv.shared.reserved.0     --------------------------
	.section	.nv.shared.reserved.0,"aw",@nobits
	.weak		__nv_reservedSMEM_offset_0_alias
	.size		__nv_reservedSMEM_offset_0_alias, 0, 64
	.other		__nv_reservedSMEM_offset_0_alias,@"STO_CUDA_RESERVED_SHARED STV_DEFAULT"
__nv_reservedSMEM_offset_0_alias:
	.zero		0
	.zero		64


//--------------------- .nv.constant0.cls_extract_f32 --------------------------
	.section	.nv.constant0.cls_extract_f32,"a",@progbits
	.sectionflags	@""
	.align	4
.nv.constant0.cls_extract_f32:
	.zero		928


//--------------------- .nv.constant0.l2_normalize_f32 --------------------------
	.section	.nv.constant0.l2_normalize_f32,"a",@progbits
	.sectionflags	@""
	.align	4
.nv.constant0.l2_normalize_f32:
	.zero		916


//--------------------- .nv.constant0.mean_pooling_f32 --------------------------
	.section	.nv.constant0.mean_pooling_f32,"a",@progbits
	.sectionflags	@""
	.align	4
.nv.constant0.mean_pooling_f32:
	.zero		936


//--------------------- .nv.constant0.embedding_gather_f32 --------------------------
	.section	.nv.constant0.embedding_gather_f32,"a",@progbits
	.sectionflags	@""
	.align	4
.nv.constant0.embedding_gather_f32:
	.zero		928


//--------------------- SYMBOLS --------------------------

	.type		.nv.reservedSmem.offset0,@object
	.size		.nv.reservedSmem.offset0,0x4
